// auto-generated by cutlass_sweep.gemm — config: {"arch": "sm_90", "cluster_m": 1, "cluster_n": 1, "dtype": "bf16", "stages": 0, "tile_k": 64, "tile_m": 256, "tile_n": 128}
#include "cutlass/cutlass.h"
#include "cutlass/gemm/collective/collective_builder.hpp"
#include "cutlass/gemm/device/gemm_universal_adapter.h"
#include "cutlass/gemm/kernel/gemm_universal.hpp"
#include "cutlass/epilogue/collective/collective_builder.hpp"

using ElemA = cutlass::bfloat16_t;
using ElemB = cutlass::bfloat16_t;
using ElemCD = cutlass::bfloat16_t;
using Acc  = float;
using TileShape    = cute::Shape<cute::_256, cute::_128, cute::_64>;
using ClusterShape = cute::Shape<cute::_1, cute::_1, cute::_1>;

using CollectiveEpilogue = typename cutlass::epilogue::collective::CollectiveBuilder<
    cutlass::arch::Sm90, cutlass::arch::OpClassTensorOp,
    TileShape, ClusterShape,
    cutlass::epilogue::collective::EpilogueTileAuto,
    Acc, Acc,
    ElemCD, cutlass::layout::RowMajor, 128 / cutlass::sizeof_bits<ElemCD>::value,
    ElemCD, cutlass::layout::RowMajor, 128 / cutlass::sizeof_bits<ElemCD>::value,
    cutlass::epilogue::collective::EpilogueScheduleAuto
  >::CollectiveOp;

using CollectiveMainloop = typename cutlass::gemm::collective::CollectiveBuilder<
    cutlass::arch::Sm90, cutlass::arch::OpClassTensorOp,
    ElemA, cutlass::layout::RowMajor, 128 / cutlass::sizeof_bits<ElemA>::value,
    ElemB, cutlass::layout::ColumnMajor, 128 / cutlass::sizeof_bits<ElemB>::value,
    Acc,
    TileShape, ClusterShape,
    cutlass::gemm::collective::StageCountAutoCarveout<static_cast<int>(sizeof(typename CollectiveEpilogue::SharedStorage))>,
    cutlass::gemm::collective::KernelScheduleAuto
  >::CollectiveOp;

using GemmKernel = cutlass::gemm::kernel::GemmUniversal<
    cute::Shape<int,int,int,int>,
    CollectiveMainloop,
    CollectiveEpilogue
>;
using Gemm = cutlass::gemm::device::GemmUniversalAdapter<GemmKernel>;

// Force the device kernel symbol into the cubin without needing a host main.
auto* _anchor = &cutlass::device_kernel<GemmKernel>;


// ===== COMPILED SASS (sm_90a) =====

	.target	sm_90a

	.elftype	@"ET_EXEC"


//--------------------- .note.nv.tkinfo           --------------------------
	.section	.note.nv.tkinfo,"",@"SHT_NOTE"
	.sectionflags	@"SHF_NOTE_NV_TKINFO"
	.tkinfo
        /*0018*/ 	.word	0x00000002
        /*0030*/ 	.string	""
        /*0030*/ 	.string	"ptxas"
        /*0030*/ 	.string	"Cuda compilation tools, release 13.0, V13.0.88"
        /*0030*/ 	.string	"Build cuda_13.0.r13.0/compiler.36424714_0"
        /*0030*/ 	.string	"-arch sm_90a -m 64 "



//--------------------- .note.nv.cuinfo           --------------------------
	.section	.note.nv.cuinfo,"",@"SHT_NOTE"
	.sectionflags	@"SHF_NOTE_NV_CUINFO"
        /*0018*/ 	.short	0x0002
        /*001a*/ 	.short	0x005a
        /*001c*/ 	.short	0x0082
	.zero		2


//--------------------- .nv.info                  --------------------------
	.section	.nv.info,"",@"SHT_CUDA_INFO"
	.align	4


	//----- nvinfo : EIATTR_REGCOUNT
	.align		4
        /*0000*/ 	.byte	0x04, 0x2f
        /*0002*/ 	.short	(.L_15 - .L_14)
	.align		4
.L_14:
        /*0004*/ 	.word	index@(_ZN7cutlass13device_kernelINS_4gemm6kernel13GemmUniversalIN4cute5tupleIJiiiiEEENS1_10collective13CollectiveMmaINS1_34MainloopSm90TmaGmmaWarpSpecializedILi4ENS5_IJNS4_1CILi1EEESB_SB_EEENS1_35KernelTmaWarpSpecializedCooperativeEEENS5_IJNSA_ILi256EEENSA_ILi128EEENSA_ILi64EEEEEENS_10bfloat16_tENS5_IJlSB_lEEESJ_SK_NS4_8TiledMMAINS4_8MMA_AtomIJNS4_4SM904GMMA28MMA_64x128x16_F32BF16BF16_SSILNSO_5MajorE0ELSQ_0ELNSO_7ScaleInE1ELSR_1EEEEEENS4_6LayoutINS5_IJNSA_ILi2EEESB_SB_EEENS5_IJSB_NSA_ILi0EEESX_EEEEENS5_IJNS4_10UnderscoreES10_S10_EEEEENS4_13SM90_TMA_LOADENS4_14ComposedLayoutINS4_7SwizzleILi3ELi4ELi3EEENS4_18smem_ptr_flag_bitsILi16EEENSU_INS5_IJNSA_ILi8EEESH_EEENS5_IJSH_SB_EEEEEEEvNS4_8identityES13_S1D_vS1E_EENS_8epilogue10collective6detail29Sm90TmaWarpSpecializedAdapterINS1H_15DefaultEpilogueISJ_SK_SK_NS1G_6thread17LinearCombinationISJ_Li1EffLNS1L_9ScaleType4KindE0ELNS_15FloatRoundStyleE2ESJ_EENS1_15EpilogueDefaultEEEEEvvEEEEvNT_6ParamsE)
        /*0008*/ 	.word	0x000000a8


	//----- nvinfo : EIATTR_FRAME_SIZE
	.align		4
.L_15:
        /*000c*/ 	.byte	0x04, 0x11
        /*000e*/ 	.short	(.L_17 - .L_16)
	.align		4
.L_16:
        /*0010*/ 	.word	index@(_ZN7cutlass13device_kernelINS_4gemm6kernel13GemmUniversalIN4cute5tupleIJiiiiEEENS1_10collective13CollectiveMmaINS1_34MainloopSm90TmaGmmaWarpSpecializedILi4ENS5_IJNS4_1CILi1EEESB_SB_EEENS1_35KernelTmaWarpSpecializedCooperativeEEENS5_IJNSA_ILi256EEENSA_ILi128EEENSA_ILi64EEEEEENS_10bfloat16_tENS5_IJlSB_lEEESJ_SK_NS4_8TiledMMAINS4_8MMA_AtomIJNS4_4SM904GMMA28MMA_64x128x16_F32BF16BF16_SSILNSO_5MajorE0ELSQ_0ELNSO_7ScaleInE1ELSR_1EEEEEENS4_6LayoutINS5_IJNSA_ILi2EEESB_SB_EEENS5_IJSB_NSA_ILi0EEESX_EEEEENS5_IJNS4_10UnderscoreES10_S10_EEEEENS4_13SM90_TMA_LOADENS4_14ComposedLayoutINS4_7SwizzleILi3ELi4ELi3EEENS4_18smem_ptr_flag_bitsILi16EEENSU_INS5_IJNSA_ILi8EEESH_EEENS5_IJSH_SB_EEEEEEEvNS4_8identityES13_S1D_vS1E_EENS_8epilogue10collective6detail29Sm90TmaWarpSpecializedAdapterINS1H_15DefaultEpilogueISJ_SK_SK_NS1G_6thread17LinearCombinationISJ_Li1EffLNS1L_9ScaleType4KindE0ELNS_15FloatRoundStyleE2ESJ_EENS1_15EpilogueDefaultEEEEEvvEEEEvNT_6ParamsE)
        /*0014*/ 	.word	0x00000000


	//----- nvinfo : EIATTR_MIN_STACK_SIZE
	.align		4
.L_17:
        /*0018*/ 	.byte	0x04, 0x12
        /*001a*/ 	.short	(.L_19 - .L_18)
	.align		4
.L_18:
        /*001c*/ 	.word	index@(_ZN7cutlass13device_kernelINS_4gemm6kernel13GemmUniversalIN4cute5tupleIJiiiiEEENS1_10collective13CollectiveMmaINS1_34MainloopSm90TmaGmmaWarpSpecializedILi4ENS5_IJNS4_1CILi1EEESB_SB_EEENS1_35KernelTmaWarpSpecializedCooperativeEEENS5_IJNSA_ILi256EEENSA_ILi128EEENSA_ILi64EEEEEENS_10bfloat16_tENS5_IJlSB_lEEESJ_SK_NS4_8TiledMMAINS4_8MMA_AtomIJNS4_4SM904GMMA28MMA_64x128x16_F32BF16BF16_SSILNSO_5MajorE0ELSQ_0ELNSO_7ScaleInE1ELSR_1EEEEEENS4_6LayoutINS5_IJNSA_ILi2EEESB_SB_EEENS5_IJSB_NSA_ILi0EEESX_EEEEENS5_IJNS4_10UnderscoreES10_S10_EEEEENS4_13SM90_TMA_LOADENS4_14ComposedLayoutINS4_7SwizzleILi3ELi4ELi3EEENS4_18smem_ptr_flag_bitsILi16EEENSU_INS5_IJNSA_ILi8EEESH_EEENS5_IJSH_SB_EEEEEEEvNS4_8identityES13_S1D_vS1E_EENS_8epilogue10collective6detail29Sm90TmaWarpSpecializedAdapterINS1H_15DefaultEpilogueISJ_SK_SK_NS1G_6thread17LinearCombinationISJ_Li1EffLNS1L_9ScaleType4KindE0ELNS_15FloatRoundStyleE2ESJ_EENS1_15EpilogueDefaultEEEEEvvEEEEvNT_6ParamsE)
        /*0020*/ 	.word	0x00000000
.L_19:


//--------------------- .nv.compat                --------------------------
	.section	.nv.compat,"",@"SHT_CUDA_COMPAT_INFO"
	.align	4
        /*0000*/ 	.byte	0x02, 0x09, 0x01, 0x00, 0x02, 0x02, 0x04, 0x00, 0x02, 0x05, 0x05, 0x00, 0x03, 0x07, 0x01, 0x01
        /*0010*/ 	.byte	0x02, 0x03, 0x01, 0x00, 0x02, 0x06, 0x01, 0x00, 0x04, 0x0b, 0x08, 0x00, 0x00, 0x00, 0x00, 0x00
        /*0020*/ 	.byte	0x00, 0x00, 0x00, 0x00


//--------------------- .nv.info._ZN7cutlass13device_kernelINS_4gemm6kernel13GemmUniversalIN4cute5tupleIJiiiiEEENS1_10collective13CollectiveMmaINS1_34MainloopSm90TmaGmmaWarpSpecializedILi4ENS5_IJNS4_1CILi1EEESB_SB_EEENS1_35KernelTmaWarpSpecializedCooperativeEEENS5_IJNSA_ILi256EEENSA_ILi128EEENSA_ILi64EEEEEENS_10bfloat16_tENS5_IJlSB_lEEESJ_SK_NS4_8TiledMMAINS4_8MMA_AtomIJNS4_4SM904GMMA28MMA_64x128x16_F32BF16BF16_SSILNSO_5MajorE0ELSQ_0ELNSO_7ScaleInE1ELSR_1EEEEEENS4_6LayoutINS5_IJNSA_ILi2EEESB_SB_EEENS5_IJSB_NSA_ILi0EEESX_EEEEENS5_IJNS4_10UnderscoreES10_S10_EEEEENS4_13SM90_TMA_LOADENS4_14ComposedLayoutINS4_7SwizzleILi3ELi4ELi3EEENS4_18smem_ptr_flag_bitsILi16EEENSU_INS5_IJNSA_ILi8EEESH_EEENS5_IJSH_SB_EEEEEEEvNS4_8identityES13_S1D_vS1E_EENS_8epilogue10collective6detail29Sm90TmaWarpSpecializedAdapterINS1H_15DefaultEpilogueISJ_SK_SK_NS1G_6thread17LinearCombinationISJ_Li1EffLNS1L_9ScaleType4KindE0ELNS_15FloatRoundStyleE2ESJ_EENS1_15EpilogueDefaultEEEEEvvEEEEvNT_6ParamsE --------------------------
	.section	.nv.info._ZN7cutlass13device_kernelINS_4gemm6kernel13GemmUniversalIN4cute5tupleIJiiiiEEENS1_10collective13CollectiveMmaINS1_34MainloopSm90TmaGmmaWarpSpecializedILi4ENS5_IJNS4_1CILi1EEESB_SB_EEENS1_35KernelTmaWarpSpecializedCooperativeEEENS5_IJNSA_ILi256EEENSA_ILi128EEENSA_ILi64EEEEEENS_10bfloat16_tENS5_IJlSB_lEEESJ_SK_NS4_8TiledMMAINS4_8MMA_AtomIJNS4_4SM904GMMA28MMA_64x128x16_F32BF16BF16_SSILNSO_5MajorE0ELSQ_0ELNSO_7ScaleInE1ELSR_1EEEEEENS4_6LayoutINS5_IJNSA_ILi2EEESB_SB_EEENS5_IJSB_NSA_ILi0EEESX_EEEEENS5_IJNS4_10UnderscoreES10_S10_EEEEENS4_13SM90_TMA_LOADENS4_14ComposedLayoutINS4_7SwizzleILi3ELi4ELi3EEENS4_18smem_ptr_flag_bitsILi16EEENSU_INS5_IJNSA_ILi8EEESH_EEENS5_IJSH_SB_EEEEEEEvNS4_8identityES13_S1D_vS1E_EENS_8epilogue10collective6detail29Sm90TmaWarpSpecializedAdapterINS1H_15DefaultEpilogueISJ_SK_SK_NS1G_6thread17LinearCombinationISJ_Li1EffLNS1L_9ScaleType4KindE0ELNS_15FloatRoundStyleE2ESJ_EENS1_15EpilogueDefaultEEEEEvvEEEEvNT_6ParamsE,"",@"SHT_CUDA_INFO"
	.sectionflags	@""
	.align	4


	//----- nvinfo : EIATTR_CUDA_API_VERSION
	.align		4
        /*0000*/ 	.byte	0x04, 0x37
        /*0002*/ 	.short	(.L_21 - .L_20)
.L_20:
        /*0004*/ 	.word	0x00000082


	//----- nvinfo : EIATTR_KPARAM_INFO
	.align		4
.L_21:
        /*0008*/ 	.byte	0x04, 0x17
        /*000a*/ 	.short	(.L_23 - .L_22)
.L_22:
        /*000c*/ 	.word	0x00000000
        /*0010*/ 	.short	0x0000
        /*0012*/ 	.short	0x0070
        /*0014*/ 	.byte	0x00, 0xf0, 0x01, 0x10


	//----- nvinfo : EIATTR_SPARSE_MMA_MASK
	.align		4
.L_23:
        /*0018*/ 	.byte	0x03, 0x50
        /*001a*/ 	.short	0x0000


	//----- nvinfo : EIATTR_MAXREG_COUNT
	.align		4
        /*001c*/ 	.byte	0x03, 0x1b
        /*001e*/ 	.short	0x00a8


	//----- nvinfo : EIATTR_NUM_BARRIERS
	.align		4
        /*0020*/ 	.byte	0x02, 0x4c
        /*0022*/ 	.byte	0x01
	.zero		1


	//----- nvinfo : EIATTR_EXTERNS
	.align		4
        /*0024*/ 	.byte	0x04, 0x0f
        /*0026*/ 	.short	(.L_25 - .L_24)


	//   ....[0]....
	.align		4
.L_24:
        /*0028*/ 	.word	index@(__assertfail)


	//----- nvinfo : EIATTR_MERCURY_ISA_VERSION
	.align		4
.L_25:
        /*002c*/ 	.byte	0x03, 0x5f
        /*002e*/ 	.short	0x0101


	//----- nvinfo : EIATTR_INT_WARP_WIDE_INSTR_OFFSETS
	.align		4
        /*0030*/ 	.byte	0x04, 0x31
        /*0032*/ 	.short	(.L_27 - .L_26)


	//   ....[0]....
.L_26:
        /*0034*/ 	.word	0x000003b0


	//   ....[1]....
        /*0038*/ 	.word	0x000003e0


	//   ....[2]....
        /*003c*/ 	.word	0x000004c0


	//----- nvinfo : EIATTR_COOP_GROUP_MASK_REGIDS
	.align		4
.L_27:
        /*0040*/ 	.byte	0x04, 0x29
        /*0042*/ 	.short	(.L_29 - .L_28)


	//   ....[0]....
.L_28:
        /*0044*/ 	.word	0xffffffff


	//   ....[1]....
        /*0048*/ 	.word	0xffffffff


	//   ....[2]....
        /*004c*/ 	.word	0xffffffff


	//   ....[3]....
        /*0050*/ 	.word	0xffffffff


	//   ....[4]....
        /*0054*/ 	.word	0xffffffff


	//----- nvinfo : EIATTR_COOP_GROUP_INSTR_OFFSETS
	.align		4
.L_29:
        /*0058*/ 	.byte	0x04, 0x28
        /*005a*/ 	.short	(.L_31 - .L_30)


	//   ....[0]....
.L_30:
        /*005c*/ 	.word	0x00000060


	//   ....[1]....
        /*0060*/ 	.word	0x00000070


	//   ....[2]....
        /*0064*/ 	.word	0x00000130


	//   ....[3]....
        /*0068*/ 	.word	0x000002c0


	//   ....[4]....
        /*006c*/ 	.word	0x00000f70


	//----- nvinfo : EIATTR_REG_RECONFIG
	.align		4
.L_31:
        /*0070*/ 	.byte	0x01, 0x54
	.zero		2


	//----- nvinfo : EIATTR_SYSCALL_OFFSETS
	.align		4
        /*0074*/ 	.byte	0x04, 0x46
        /*0076*/ 	.short	(.L_33 - .L_32)


	//   ....[0]....
.L_32:
        /*0078*/ 	.word	0x00001130


	//----- nvinfo : EIATTR_MBARRIER_INSTR_OFFSETS
	.align		4
.L_33:
        /*007c*/ 	.byte	0x04, 0x39
        /*007e*/ 	.short	(.L_35 - .L_34)


	//   ....[0]....
.L_34:
        /*0080*/ 	.word	0x00000230
        /*0084*/ 	.word	0x000000ff
        /*0088*/ 	.word	0x00000000
        /*008c*/ 	.short	0x0100
        /*008e*/ 	.byte	0x08
	.zero		1


	//   ....[1]....
        /*0090*/ 	.word	0x00000240
        /*0094*/ 	.word	0x000000ff
        /*0098*/ 	.word	0x00000020
        /*009c*/ 	.short	0x0100
        /*009e*/ 	.byte	0x08
	.zero		1


	//   ....[2]....
        /*00a0*/ 	.word	0x00000250
        /*00a4*/ 	.word	0x000000ff
        /*00a8*/ 	.word	0x00000008
        /*00ac*/ 	.short	0x0100
        /*00ae*/ 	.byte	0x08
	.zero		1


	//   ....[3]....
        /*00b0*/ 	.word	0x00000260
        /*00b4*/ 	.word	0x000000ff
        /*00b8*/ 	.word	0x00000028
        /*00bc*/ 	.short	0x0100
        /*00be*/ 	.byte	0x08
	.zero		1


	//   ....[4]....
        /*00c0*/ 	.word	0x00000270
        /*00c4*/ 	.word	0x000000ff
        /*00c8*/ 	.word	0x00000010
        /*00cc*/ 	.short	0x0100
        /*00ce*/ 	.byte	0x08
	.zero		1


	//   ....[5]....
        /*00d0*/ 	.word	0x00000280
        /*00d4*/ 	.word	0x000000ff
        /*00d8*/ 	.word	0x00000030
        /*00dc*/ 	.short	0x0100
        /*00de*/ 	.byte	0x08
	.zero		1


	//   ....[6]....
        /*00e0*/ 	.word	0x00000290
        /*00e4*/ 	.word	0x000000ff
        /*00e8*/ 	.word	0x00000018
        /*00ec*/ 	.short	0x0100
        /*00ee*/ 	.byte	0x08
	.zero		1


	//   ....[7]....
        /*00f0*/ 	.word	0x000002a0
        /*00f4*/ 	.word	0x000000ff
        /*00f8*/ 	.word	0x00000038
        /*00fc*/ 	.short	0x0100
        /*00fe*/ 	.byte	0x08
	.zero		1


	//   ....[8]....
        /*0100*/ 	.word	0x00000530
        /*0104*/ 	.word	0x000000ff
        /*0108*/ 	.word	0x00000050
        /*010c*/ 	.short	0x0100
        /*010e*/ 	.byte	0x06
	.zero		1


	//   ....[9]....
        /*0110*/ 	.word	0x00000590
        /*0114*/ 	.word	0x000000ff
        /*0118*/ 	.word	0x00000058
        /*011c*/ 	.short	0x0100
        /*011e*/ 	.byte	0x06
	.zero		1


	//   ....[10]....
        /*0120*/ 	.word	0x000011b0
        /*0124*/ 	.word	0x00000003
        /*0128*/ 	.word	0x00000000
        /*012c*/ 	.short	0x010a
        /*012e*/ 	.byte	0x3f
	.zero		1


	//   ....[11]....
        /*0130*/ 	.word	0x000011f0
        /*0134*/ 	.word	0x00000003
        /*0138*/ 	.word	0x00000000
        /*013c*/ 	.short	0x010a
        /*013e*/ 	.byte	0x3f
	.zero		1


	//   ....[12]....
        /*0140*/ 	.word	0x000016d0
        /*0144*/ 	.word	0x000000ff
        /*0148*/ 	.word	0x00000000
        /*014c*/ 	.short	0x010a
        /*014e*/ 	.byte	0x08
	.zero		1


	//   ....[13]....
        /*0150*/ 	.word	0x00001710
        /*0154*/ 	.word	0x000000ff
        /*0158*/ 	.word	0x00000000
        /*015c*/ 	.short	0x010a
        /*015e*/ 	.byte	0x08
	.zero		1


	//   ....[14]....
        /*0160*/ 	.word	0x00001ab0
        /*0164*/ 	.word	0x000000ff
        /*0168*/ 	.word	0x00000000
        /*016c*/ 	.short	0x0101
        /*016e*/ 	.byte	0x08
	.zero		1


	//   ....[15]....
        /*0170*/ 	.word	0x00001c90
        /*0174*/ 	.word	0x000000ff
        /*0178*/ 	.word	0x00000000
        /*017c*/ 	.short	0x0101
        /*017e*/ 	.byte	0x04
	.zero		1


	//   ....[16]....
        /*0180*/ 	.word	0x0000b550
        /*0184*/ 	.word	0x0000000c
        /*0188*/ 	.word	0x00000020
        /*018c*/ 	.short	0x010a
        /*018e*/ 	.byte	0x3f
	.zero		1


	//   ....[17]....
        /*0190*/ 	.word	0x0000b910
        /*0194*/ 	.word	0x00000005
        /*0198*/ 	.word	0x00000058
        /*019c*/ 	.short	0x0101
        /*019e*/ 	.byte	0x3f
	.zero		1


	//   ....[18]....
        /*01a0*/ 	.word	0x0000c010
        /*01a4*/ 	.word	0x00000007
        /*01a8*/ 	.word	0x00000000
        /*01ac*/ 	.short	0x010a
        /*01ae*/ 	.byte	0x3f
	.zero		1


	//   ....[19]....
        /*01b0*/ 	.word	0x0000c090
        /*01b4*/ 	.word	0x00000006
        /*01b8*/ 	.word	0x00000000
        /*01bc*/ 	.short	0x010a
        /*01be*/ 	.byte	0x3f
	.zero		1


	//   ....[20]....
        /*01c0*/ 	.word	0x0000c120
        /*01c4*/ 	.word	0x00000007
        /*01c8*/ 	.word	0x00000000
        /*01cc*/ 	.short	0x010a
        /*01ce*/ 	.byte	0x3f
	.zero		1


	//   ....[21]....
        /*01d0*/ 	.word	0x0000c1b0
        /*01d4*/ 	.word	0x00000005
        /*01d8*/ 	.word	0x00000000
        /*01dc*/ 	.short	0x010a
        /*01de*/ 	.byte	0x3f
	.zero		1


	//   ....[22]....
        /*01e0*/ 	.word	0x0000c210
        /*01e4*/ 	.word	0x00000003
        /*01e8*/ 	.word	0x00000000
        /*01ec*/ 	.short	0x010a
        /*01ee*/ 	.byte	0x3f
	.zero		1


	//   ....[23]....
        /*01f0*/ 	.word	0x0000c270
        /*01f4*/ 	.word	0x00000004
        /*01f8*/ 	.word	0x00000000
        /*01fc*/ 	.short	0x010a
        /*01fe*/ 	.byte	0x3f
	.zero		1


	//   ....[24]....
        /*0200*/ 	.word	0x0000c340
        /*0204*/ 	.word	0x0000000c
        /*0208*/ 	.word	0x00000020
        /*020c*/ 	.short	0x010a
        /*020e*/ 	.byte	0x3f
	.zero		1


	//   ....[25]....
        /*0210*/ 	.word	0x0000c410
        /*0214*/ 	.word	0x00000007
        /*0218*/ 	.word	0x00000000
        /*021c*/ 	.short	0x010a
        /*021e*/ 	.byte	0x3f
	.zero		1


	//   ....[26]....
        /*0220*/ 	.word	0x0000c460
        /*0224*/ 	.word	0x00000006
        /*0228*/ 	.word	0x00000000
        /*022c*/ 	.short	0x010a
        /*022e*/ 	.byte	0x3f
	.zero		1


	//   ....[27]....
        /*0230*/ 	.word	0x0000c4b0
        /*0234*/ 	.word	0x00000007
        /*0238*/ 	.word	0x00000000
        /*023c*/ 	.short	0x010a
        /*023e*/ 	.byte	0x3f
	.zero		1


	//----- nvinfo : EIATTR_NUM_MBARRIERS
	.align		4
.L_35:
        /*0240*/ 	.byte	0x03, 0x38
        /*0242*/ 	.short	0x000a


	//----- nvinfo : EIATTR_EXIT_INSTR_OFFSETS
	.align		4
        /*0244*/ 	.byte	0x04, 0x1c
        /*0246*/ 	.short	(.L_37 - .L_36)


	//   ....[0]....
.L_36:
        /*0248*/ 	.word	0x000005e0


	//   ....[1]....
        /*024c*/ 	.word	0x00000ea0


	//   ....[2]....
        /*0250*/ 	.word	0x0000abc0


	//   ....[3]....
        /*0254*/ 	.word	0x0000b1f0


	//   ....[4]....
        /*0258*/ 	.word	0x0000c200


	//----- nvinfo : EIATTR_MAX_THREADS
	.align		4
.L_37:
        /*025c*/ 	.byte	0x04, 0x05
        /*025e*/ 	.short	(.L_39 - .L_38)
.L_38:
        /*0260*/ 	.word	0x00000180
        /*0264*/ 	.word	0x00000001
        /*0268*/ 	.word	0x00000001


	//----- nvinfo : EIATTR_CRS_STACK_SIZE
	.align		4
.L_39:
        /*026c*/ 	.byte	0x04, 0x1e
        /*026e*/ 	.short	(.L_41 - .L_40)
.L_40:
        /*0270*/ 	.word	0x00000000


	//----- nvinfo : EIATTR_CBANK_PARAM_SIZE
	.align		4
.L_41:
        /*0274*/ 	.byte	0x03, 0x19
        /*0276*/ 	.short	0x0470


	//----- nvinfo : EIATTR_PARAM_CBANK
	.align		4
        /*0278*/ 	.byte	0x04, 0x0a
        /*027a*/ 	.short	(.L_43 - .L_42)
	.align		4
.L_42:
        /*027c*/ 	.word	index@(.nv.constant0._ZN7cutlass13device_kernelINS_4gemm6kernel13GemmUniversalIN4cute5tupleIJiiiiEEENS1_10collective13CollectiveMmaINS1_34MainloopSm90TmaGmmaWarpSpecializedILi4ENS5_IJNS4_1CILi1EEESB_SB_EEENS1_35KernelTmaWarpSpecializedCooperativeEEENS5_IJNSA_ILi256EEENSA_ILi128EEENSA_ILi64EEEEEENS_10bfloat16_tENS5_IJlSB_lEEESJ_SK_NS4_8TiledMMAINS4_8MMA_AtomIJNS4_4SM904GMMA28MMA_64x128x16_F32BF16BF16_SSILNSO_5MajorE0ELSQ_0ELNSO_7ScaleInE1ELSR_1EEEEEENS4_6LayoutINS5_IJNSA_ILi2EEESB_SB_EEENS5_IJSB_NSA_ILi0EEESX_EEEEENS5_IJNS4_10UnderscoreES10_S10_EEEEENS4_13SM90_TMA_LOADENS4_14ComposedLayoutINS4_7SwizzleILi3ELi4ELi3EEENS4_18smem_ptr_flag_bitsILi16EEENSU_INS5_IJNSA_ILi8EEESH_EEENS5_IJSH_SB_EEEEEEEvNS4_8identityES13_S1D_vS1E_EENS_8epilogue10collective6detail29Sm90TmaWarpSpecializedAdapterINS1H_15DefaultEpilogueISJ_SK_SK_NS1G_6thread17LinearCombinationISJ_Li1EffLNS1L_9ScaleType4KindE0ELNS_15FloatRoundStyleE2ESJ_EENS1_15EpilogueDefaultEEEEEvvEEEEvNT_6ParamsE)
        /*0280*/ 	.short	0x0210
        /*0282*/ 	.short	0x0470


	//----- nvinfo : EIATTR_SW_WAR
	.align		4
.L_43:
        /*0284*/ 	.byte	0x04, 0x36
        /*0286*/ 	.short	(.L_45 - .L_44)
.L_44:
        /*0288*/ 	.word	0x00000008
.L_45:


//--------------------- .nv.callgraph             --------------------------
	.section	.nv.callgraph,"",@"SHT_CUDA_CALLGRAPH"
	.align	4
	.sectionentsize	8
	.align		4
        /*0000*/ 	.word	0x00000000
	.align		4
        /*0004*/ 	.word	0xffffffff
	.align		4
        /*0008*/ 	.word	index@(_ZN7cutlass13device_kernelINS_4gemm6kernel13GemmUniversalIN4cute5tupleIJiiiiEEENS1_10collective13CollectiveMmaINS1_34MainloopSm90TmaGmmaWarpSpecializedILi4ENS5_IJNS4_1CILi1EEESB_SB_EEENS1_35KernelTmaWarpSpecializedCooperativeEEENS5_IJNSA_ILi256EEENSA_ILi128EEENSA_ILi64EEEEEENS_10bfloat16_tENS5_IJlSB_lEEESJ_SK_NS4_8TiledMMAINS4_8MMA_AtomIJNS4_4SM904GMMA28MMA_64x128x16_F32BF16BF16_SSILNSO_5MajorE0ELSQ_0ELNSO_7ScaleInE1ELSR_1EEEEEENS4_6LayoutINS5_IJNSA_ILi2EEESB_SB_EEENS5_IJSB_NSA_ILi0EEESX_EEEEENS5_IJNS4_10UnderscoreES10_S10_EEEEENS4_13SM90_TMA_LOADENS4_14ComposedLayoutINS4_7SwizzleILi3ELi4ELi3EEENS4_18smem_ptr_flag_bitsILi16EEENSU_INS5_IJNSA_ILi8EEESH_EEENS5_IJSH_SB_EEEEEEEvNS4_8identityES13_S1D_vS1E_EENS_8epilogue10collective6detail29Sm90TmaWarpSpecializedAdapterINS1H_15DefaultEpilogueISJ_SK_SK_NS1G_6thread17LinearCombinationISJ_Li1EffLNS1L_9ScaleType4KindE0ELNS_15FloatRoundStyleE2ESJ_EENS1_15EpilogueDefaultEEEEEvvEEEEvNT_6ParamsE)
	.align		4
        /*000c*/ 	.word	index@(__assertfail)
	.align		4
        /*0010*/ 	.word	0x00000000
	.align		4
        /*0014*/ 	.word	0xfffffffe
	.align		4
        /*0018*/ 	.word	0x00000000
	.align		4
        /*001c*/ 	.word	0xfffffffd
	.align		4
        /*0020*/ 	.word	0x00000000
	.align		4
        /*0024*/ 	.word	0xfffffffc


//--------------------- .nv.constant4             --------------------------
	.section	.nv.constant4,"a",@progbits
	.align	8
	.align		8
.nv.constant4:
        /*0000*/ 	.dword	__assertfail
	.align		8
        /*0008*/ 	.dword	__unnamed_1
	.align		8
        /*0010*/ 	.dword	_ZN39_INTERNAL_b9a19d70_4_k_cu_6242146a_27064cuda3std3__45__cpo5beginE
	.align		8
        /*0018*/ 	.dword	_ZN39_INTERNAL_b9a19d70_4_k_cu_6242146a_27064cuda3std3__45__cpo3endE
	.align		8
        /*0020*/ 	.dword	_ZN39_INTERNAL_b9a19d70_4_k_cu_6242146a_27064cuda3std3__45__cpo6cbeginE
	.align		8
        /*0028*/ 	.dword	_ZN39_INTERNAL_b9a19d70_4_k_cu_6242146a_27064cuda3std3__45__cpo4cendE
	.align		8
        /*0030*/ 	.dword	_ZN39_INTERNAL_b9a19d70_4_k_cu_6242146a_27064cuda3std3__441_GLOBAL__N__b9a19d70_4_k_cu_6242146a_27066ignoreE
	.align		8
        /*0038*/ 	.dword	_ZN39_INTERNAL_b9a19d70_4_k_cu_6242146a_27064cuda3std3__419piecewise_constructE
	.align		8
        /*0040*/ 	.dword	_ZN39_INTERNAL_b9a19d70_4_k_cu_6242146a_27064cuda3std3__48in_placeE
	.align		8
        /*0048*/ 	.dword	_ZN39_INTERNAL_b9a19d70_4_k_cu_6242146a_27064cuda3std6ranges3__45__cpo4swapE
	.align		8
        /*0050*/ 	.dword	_ZN39_INTERNAL_b9a19d70_4_k_cu_6242146a_27064cuda3std6ranges3__45__cpo9iter_moveE
	.align		8
        /*0058*/ 	.dword	_ZN39_INTERNAL_b9a19d70_4_k_cu_6242146a_27064cute7productE
	.align		8
        /*0060*/ 	.dword	_ZN39_INTERNAL_b9a19d70_4_k_cu_6242146a_27064cute1_E
	.align		8
        /*0068*/ 	.dword	$str$22
	.align		8
        /*0070*/ 	.dword	$str$23


//--------------------- .text._ZN7cutlass13device_kernelINS_4gemm6kernel13GemmUniversalIN4cute5tupleIJiiiiEEENS1_10collective13CollectiveMmaINS1_34MainloopSm90TmaGmmaWarpSpecializedILi4ENS5_IJNS4_1CILi1EEESB_SB_EEENS1_35KernelTmaWarpSpecializedCooperativeEEENS5_IJNSA_ILi256EEENSA_ILi128EEENSA_ILi64EEEEEENS_10bfloat16_tENS5_IJlSB_lEEESJ_SK_NS4_8TiledMMAINS4_8MMA_AtomIJNS4_4SM904GMMA28MMA_64x128x16_F32BF16BF16_SSILNSO_5MajorE0ELSQ_0ELNSO_7ScaleInE1ELSR_1EEEEEENS4_6LayoutINS5_IJNSA_ILi2EEESB_SB_EEENS5_IJSB_NSA_ILi0EEESX_EEEEENS5_IJNS4_10UnderscoreES10_S10_EEEEENS4_13SM90_TMA_LOADENS4_14ComposedLayoutINS4_7SwizzleILi3ELi4ELi3EEENS4_18smem_ptr_flag_bitsILi16EEENSU_INS5_IJNSA_ILi8EEESH_EEENS5_IJSH_SB_EEEEEEEvNS4_8identityES13_S1D_vS1E_EENS_8epilogue10collective6detail29Sm90TmaWarpSpecializedAdapterINS1H_15DefaultEpilogueISJ_SK_SK_NS1G_6thread17LinearCombinationISJ_Li1EffLNS1L_9ScaleType4KindE0ELNS_15FloatRoundStyleE2ESJ_EENS1_15EpilogueDefaultEEEEEvvEEEEvNT_6ParamsE --------------------------
	.section	.text._ZN7cutlass13device_kernelINS_4gemm6kernel13GemmUniversalIN4cute5tupleIJiiiiEEENS1_10collective13CollectiveMmaINS1_34MainloopSm90TmaGmmaWarpSpecializedILi4ENS5_IJNS4_1CILi1EEESB_SB_EEENS1_35KernelTmaWarpSpecializedCooperativeEEENS5_IJNSA_ILi256EEENSA_ILi128EEENSA_ILi64EEEEEENS_10bfloat16_tENS5_IJlSB_lEEESJ_SK_NS4_8TiledMMAINS4_8MMA_AtomIJNS4_4SM904GMMA28MMA_64x128x16_F32BF16BF16_SSILNSO_5MajorE0ELSQ_0ELNSO_7ScaleInE1ELSR_1EEEEEENS4_6LayoutINS5_IJNSA_ILi2EEESB_SB_EEENS5_IJSB_NSA_ILi0EEESX_EEEEENS5_IJNS4_10UnderscoreES10_S10_EEEEENS4_13SM90_TMA_LOADENS4_14ComposedLayoutINS4_7SwizzleILi3ELi4ELi3EEENS4_18smem_ptr_flag_bitsILi16EEENSU_INS5_IJNSA_ILi8EEESH_EEENS5_IJSH_SB_EEEEEEEvNS4_8identityES13_S1D_vS1E_EENS_8epilogue10collective6detail29Sm90TmaWarpSpecializedAdapterINS1H_15DefaultEpilogueISJ_SK_SK_NS1G_6thread17LinearCombinationISJ_Li1EffLNS1L_9ScaleType4KindE0ELNS_15FloatRoundStyleE2ESJ_EENS1_15EpilogueDefaultEEEEEvvEEEEvNT_6ParamsE,"ax",@progbits
	.align	128
.text._ZN7cutlass13device_kernelINS_4gemm6kernel13GemmUniversalIN4cute5tupleIJiiiiEEENS1_10collective13CollectiveMmaINS1_34MainloopSm90TmaGmmaWarpSpecializedILi4ENS5_IJNS4_1CILi1EEESB_SB_EEENS1_35KernelTmaWarpSpecializedCooperativeEEENS5_IJNSA_ILi256EEENSA_ILi128EEENSA_ILi64EEEEEENS_10bfloat16_tENS5_IJlSB_lEEESJ_SK_NS4_8TiledMMAINS4_8MMA_AtomIJNS4_4SM904GMMA28MMA_64x128x16_F32BF16BF16_SSILNSO_5MajorE0ELSQ_0ELNSO_7ScaleInE1ELSR_1EEEEEENS4_6LayoutINS5_IJNSA_ILi2EEESB_SB_EEENS5_IJSB_NSA_ILi0EEESX_EEEEENS5_IJNS4_10UnderscoreES10_S10_EEEEENS4_13SM90_TMA_LOADENS4_14ComposedLayoutINS4_7SwizzleILi3ELi4ELi3EEENS4_18smem_ptr_flag_bitsILi16EEENSU_INS5_IJNSA_ILi8EEESH_EEENS5_IJSH_SB_EEEEEEEvNS4_8identityES13_S1D_vS1E_EENS_8epilogue10collective6detail29Sm90TmaWarpSpecializedAdapterINS1H_15DefaultEpilogueISJ_SK_SK_NS1G_6thread17LinearCombinationISJ_Li1EffLNS1L_9ScaleType4KindE0ELNS_15FloatRoundStyleE2ESJ_EENS1_15EpilogueDefaultEEEEEvvEEEEvNT_6ParamsE:
        .type           _ZN7cutlass13device_kernelINS_4gemm6kernel13GemmUniversalIN4cute5tupleIJiiiiEEENS1_10collective13CollectiveMmaINS1_34MainloopSm90TmaGmmaWarpSpecializedILi4ENS5_IJNS4_1CILi1EEESB_SB_EEENS1_35KernelTmaWarpSpecializedCooperativeEEENS5_IJNSA_ILi256EEENSA_ILi128EEENSA_ILi64EEEEEENS_10bfloat16_tENS5_IJlSB_lEEESJ_SK_NS4_8TiledMMAINS4_8MMA_AtomIJNS4_4SM904GMMA28MMA_64x128x16_F32BF16BF16_SSILNSO_5MajorE0ELSQ_0ELNSO_7ScaleInE1ELSR_1EEEEEENS4_6LayoutINS5_IJNSA_ILi2EEESB_SB_EEENS5_IJSB_NSA_ILi0EEESX_EEEEENS5_IJNS4_10UnderscoreES10_S10_EEEEENS4_13SM90_TMA_LOADENS4_14ComposedLayoutINS4_7SwizzleILi3ELi4ELi3EEENS4_18smem_ptr_flag_bitsILi16EEENSU_INS5_IJNSA_ILi8EEESH_EEENS5_IJSH_SB_EEEEEEEvNS4_8identityES13_S1D_vS1E_EENS_8epilogue10collective6detail29Sm90TmaWarpSpecializedAdapterINS1H_15DefaultEpilogueISJ_SK_SK_NS1G_6thread17LinearCombinationISJ_Li1EffLNS1L_9ScaleType4KindE0ELNS_15FloatRoundStyleE2ESJ_EENS1_15EpilogueDefaultEEEEEvvEEEEvNT_6ParamsE,@function
        .size           _ZN7cutlass13device_kernelINS_4gemm6kernel13GemmUniversalIN4cute5tupleIJiiiiEEENS1_10collective13CollectiveMmaINS1_34MainloopSm90TmaGmmaWarpSpecializedILi4ENS5_IJNS4_1CILi1EEESB_SB_EEENS1_35KernelTmaWarpSpecializedCooperativeEEENS5_IJNSA_ILi256EEENSA_ILi128EEENSA_ILi64EEEEEENS_10bfloat16_tENS5_IJlSB_lEEESJ_SK_NS4_8TiledMMAINS4_8MMA_AtomIJNS4_4SM904GMMA28MMA_64x128x16_F32BF16BF16_SSILNSO_5MajorE0ELSQ_0ELNSO_7ScaleInE1ELSR_1EEEEEENS4_6LayoutINS5_IJNSA_ILi2EEESB_SB_EEENS5_IJSB_NSA_ILi0EEESX_EEEEENS5_IJNS4_10UnderscoreES10_S10_EEEEENS4_13SM90_TMA_LOADENS4_14ComposedLayoutINS4_7SwizzleILi3ELi4ELi3EEENS4_18smem_ptr_flag_bitsILi16EEENSU_INS5_IJNSA_ILi8EEESH_EEENS5_IJSH_SB_EEEEEEEvNS4_8identityES13_S1D_vS1E_EENS_8epilogue10collective6detail29Sm90TmaWarpSpecializedAdapterINS1H_15DefaultEpilogueISJ_SK_SK_NS1G_6thread17LinearCombinationISJ_Li1EffLNS1L_9ScaleType4KindE0ELNS_15FloatRoundStyleE2ESJ_EENS1_15EpilogueDefaultEEEEEvvEEEEvNT_6ParamsE,(.L_x_320 - _ZN7cutlass13device_kernelINS_4gemm6kernel13GemmUniversalIN4cute5tupleIJiiiiEEENS1_10collective13CollectiveMmaINS1_34MainloopSm90TmaGmmaWarpSpecializedILi4ENS5_IJNS4_1CILi1EEESB_SB_EEENS1_35KernelTmaWarpSpecializedCooperativeEEENS5_IJNSA_ILi256EEENSA_ILi128EEENSA_ILi64EEEEEENS_10bfloat16_tENS5_IJlSB_lEEESJ_SK_NS4_8TiledMMAINS4_8MMA_AtomIJNS4_4SM904GMMA28MMA_64x128x16_F32BF16BF16_SSILNSO_5MajorE0ELSQ_0ELNSO_7ScaleInE1ELSR_1EEEEEENS4_6LayoutINS5_IJNSA_ILi2EEESB_SB_EEENS5_IJSB_NSA_ILi0EEESX_EEEEENS5_IJNS4_10UnderscoreES10_S10_EEEEENS4_13SM90_TMA_LOADENS4_14ComposedLayoutINS4_7SwizzleILi3ELi4ELi3EEENS4_18smem_ptr_flag_bitsILi16EEENSU_INS5_IJNSA_ILi8EEESH_EEENS5_IJSH_SB_EEEEEEEvNS4_8identityES13_S1D_vS1E_EENS_8epilogue10collective6detail29Sm90TmaWarpSpecializedAdapterINS1H_15DefaultEpilogueISJ_SK_SK_NS1G_6thread17LinearCombinationISJ_Li1EffLNS1L_9ScaleType4KindE0ELNS_15FloatRoundStyleE2ESJ_EENS1_15EpilogueDefaultEEEEEvvEEEEvNT_6ParamsE)
        .other          _ZN7cutlass13device_kernelINS_4gemm6kernel13GemmUniversalIN4cute5tupleIJiiiiEEENS1_10collective13CollectiveMmaINS1_34MainloopSm90TmaGmmaWarpSpecializedILi4ENS5_IJNS4_1CILi1EEESB_SB_EEENS1_35KernelTmaWarpSpecializedCooperativeEEENS5_IJNSA_ILi256EEENSA_ILi128EEENSA_ILi64EEEEEENS_10bfloat16_tENS5_IJlSB_lEEESJ_SK_NS4_8TiledMMAINS4_8MMA_AtomIJNS4_4SM904GMMA28MMA_64x128x16_F32BF16BF16_SSILNSO_5MajorE0ELSQ_0ELNSO_7ScaleInE1ELSR_1EEEEEENS4_6LayoutINS5_IJNSA_ILi2EEESB_SB_EEENS5_IJSB_NSA_ILi0EEESX_EEEEENS5_IJNS4_10UnderscoreES10_S10_EEEEENS4_13SM90_TMA_LOADENS4_14ComposedLayoutINS4_7SwizzleILi3ELi4ELi3EEENS4_18smem_ptr_flag_bitsILi16EEENSU_INS5_IJNSA_ILi8EEESH_EEENS5_IJSH_SB_EEEEEEEvNS4_8identityES13_S1D_vS1E_EENS_8epilogue10collective6detail29Sm90TmaWarpSpecializedAdapterINS1H_15DefaultEpilogueISJ_SK_SK_NS1G_6thread17LinearCombinationISJ_Li1EffLNS1L_9ScaleType4KindE0ELNS_15FloatRoundStyleE2ESJ_EENS1_15EpilogueDefaultEEEEEvvEEEEvNT_6ParamsE,@"STO_CUDA_ENTRY STV_DEFAULT"
_ZN7cutlass13device_kernelINS_4gemm6kernel13GemmUniversalIN4cute5tupleIJiiiiEEENS1_10collective13CollectiveMmaINS1_34MainloopSm90TmaGmmaWarpSpecializedILi4ENS5_IJNS4_1CILi1EEESB_SB_EEENS1_35KernelTmaWarpSpecializedCooperativeEEENS5_IJNSA_ILi256EEENSA_ILi128EEENSA_ILi64EEEEEENS_10bfloat16_tENS5_IJlSB_lEEESJ_SK_NS4_8TiledMMAINS4_8MMA_AtomIJNS4_4SM904GMMA28MMA_64x128x16_F32BF16BF16_SSILNSO_5MajorE0ELSQ_0ELNSO_7ScaleInE1ELSR_1EEEEEENS4_6LayoutINS5_IJNSA_ILi2EEESB_SB_EEENS5_IJSB_NSA_ILi0EEESX_EEEEENS5_IJNS4_10UnderscoreES10_S10_EEEEENS4_13SM90_TMA_LOADENS4_14ComposedLayoutINS4_7SwizzleILi3ELi4ELi3EEENS4_18smem_ptr_flag_bitsILi16EEENSU_INS5_IJNSA_ILi8EEESH_EEENS5_IJSH_SB_EEEEEEEvNS4_8identityES13_S1D_vS1E_EENS_8epilogue10collective6detail29Sm90TmaWarpSpecializedAdapterINS1H_15DefaultEpilogueISJ_SK_SK_NS1G_6thread17LinearCombinationISJ_Li1EffLNS1L_9ScaleType4KindE0ELNS_15FloatRoundStyleE2ESJ_EENS1_15EpilogueDefaultEEEEEvvEEEEvNT_6ParamsE:
[----:B------:R-:W0:Y:S01]  /*0000*/  LDC R1, c[0x0][0x28] ;  /* 0x00000a00ff017b82 */ /* 0x000e220000000800 */
[----:B------:R-:W1:Y:S01]  /*0010*/  S2R R18, SR_TID.X ;  /* 0x0000000000127919 */ /* 0x000e620000002100 */
[----:B------:R-:W-:Y:S01]  /*0020*/  ELECT P0, URZ, PT ;  /* 0x00000000003f782f */ /* 0x000fe20003800000 */
[----:B------:R-:W-:Y:S01]  /*0030*/  BSSY B0, `(.L_x_0) ;  /* 0x000000f000007945 */ /* 0x000fe20003800000 */
[--C-:B-1----:R-:W-:Y:S02]  /*0040*/  SHF.R.U32.HI R0, RZ, 0x5, R18.reuse ;  /* 0x00000005ff007819 */ /* 0x102fe40000011612 */
[----:B------:R-:W-:-:S03]  /*0050*/  SHF.R.U32.HI R22, RZ, 0x7, R18 ;  /* 0x00000007ff167819 */ /* 0x000fc60000011612 */
[----:B------:R-:W1:Y:S04]  /*0060*/  SHFL.IDX PT, R5, R0, RZ, 0x1f ;  /* 0x00001fff00057589 */ /* 0x000e6800000e0000 */
[----:B------:R2:W3:Y:S01]  /*0070*/  SHFL.IDX PT, R8, R22, RZ, 0x1f ;  /* 0x00001fff16087589 */ /* 0x0004e200000e0000 */
[----:B-1----:R-:W-:-:S13]  /*0080*/  ISETP.NE.OR P0, PT, R5, RZ, !P0 ;  /* 0x000000ff0500720c */ /* 0x002fda0004705670 */
[----:B0-23--:R-:W-:Y:S05]  /*0090*/  @P0 BRA `(.L_x_1) ;  /* 0x0000000000200947 */ /* 0x00dfea0003800000 */
[----:B------:R-:W-:Y:S02]  /*00a0*/  ULDC.64 UR4, c[0x0][0x198] ;  /* 0x0000660000047ab9 */ /* 0x000fe40000000a00 */
[----:B------:R-:W-:Y:S02]  /*00b0*/  UIADD3 UR6, UP0, UR4, 0xf0, URZ ;  /* 0x000000f004067890 */ /* 0x000fe4000ff1e03f */
[----:B------:R-:W-:Y:S02]  /*00c0*/  UIADD3 UR4, UP1, UR4, 0x1f0, URZ ;  /* 0x000001f004047890 */ /* 0x000fe4000ff3e03f */
[----:B------:R-:W-:Y:S02]  /*00d0*/  UIADD3.X UR7, URZ, UR5, URZ, UP0, !UPT ;  /* 0x000000053f077290 */ /* 0x000fe400087fe43f */
[----:B------:R-:W-:-:S07]  /*00e0*/  UIADD3.X UR5, URZ, UR5, URZ, UP1, !UPT ;  /* 0x000000053f057290 */ /* 0x000fce0008ffe43f */
[----:B------:R0:W-:Y:S02]  /*00f0*/  UTMACCTL.PF [UR6] ;  /* 0x00000000060079b9 */ /* 0x0001e40008040000 */
[----:B------:R0:W-:Y:S02]  /*0100*/  UTMACCTL.PF [UR4] ;  /* 0x00000000040079b9 */ /* 0x0001e40008040000 */
[----:B0-----:R-:W-:Y:S01]  /*0110*/  NOP ;  /* 0x0000000000007918 */ /* 0x001fe20000000000 */
.L_x_1:
[----:B------:R-:W-:Y:S05]  /*0120*/  BSYNC B0 ;  /* 0x0000000000007941 */ /* 0x000fea0003800000 */
.L_x_0:
[----:B------:R-:W0:Y:S02]  /*0130*/  SHFL.IDX PT, R2, R0, RZ, 0x1f ;  /* 0x00001fff00027589 */ /* 0x000e2400000e0000 */
[----:B0-----:R-:W-:-:S13]  /*0140*/  ISETP.NE.AND P0, PT, R2, RZ, PT ;  /* 0x000000ff0200720c */ /* 0x001fda0003f05270 */
[----:B------:R-:W-:Y:S05]  /*0150*/  @P0 BRA `(.L_x_2) ;  /* 0x0000000000580947 */ /* 0x000fea0003800000 */
[----:B------:R-:W0:Y:S01]  /*0160*/  S2UR UR8, SR_CgaCtaId ;  /* 0x00000000000879c3 */ /* 0x000e220000008800 */
[----:B------:R-:W-:Y:S01]  /*0170*/  UMOV UR4, 0x400 ;  /* 0x0000040000047882 */ /* 0x000fe20000000000 */
[----:B------:R-:W-:Y:S01]  /*0180*/  UMOV UR5, 0x1 ;  /* 0x0000000100057882 */ /* 0x000fe20000000000 */
[----:B------:R-:W-:Y:S01]  /*0190*/  UMOV UR6, 0x100 ;  /* 0x0000010000067882 */ /* 0x000fe20000000000 */
[----:B------:R-:W-:Y:S01]  /*01a0*/  ELECT P0, URZ, PT ;  /* 0x00000000003f782f */ /* 0x000fe20003800000 */
[----:B------:R-:W-:-:S04]  /*01b0*/  UIADD3 UR6, -UR6, 0x100000, URZ ;  /* 0x0010000006067890 */ /* 0x000fc8000fffe13f */
[----:B------:R-:W-:Y:S02]  /*01c0*/  USHF.L.U32 UR7, UR6, 0xb, URZ ;  /* 0x0000000b06077899 */ /* 0x000fe4000800063f */
[----:B------:R-:W-:Y:S02]  /*01d0*/  USHF.L.U32 UR6, UR6, 0x1, URZ ;  /* 0x0000000106067899 */ /* 0x000fe4000800063f */
[----:B0-----:R-:W-:Y:S02]  /*01e0*/  ULEA UR8, UR8, UR4, 0x18 ;  /* 0x0000000408087291 */ /* 0x001fe4000f8ec03f */
[----:B------:R-:W-:-:S04]  /*01f0*/  UIADD3 UR4, -UR5, 0x100000, URZ ;  /* 0x0010000005047890 */ /* 0x000fc8000fffe13f */
[----:B------:R-:W-:Y:S02]  /*0200*/  USHF.L.U32 UR5, UR4, 0xb, URZ ;  /* 0x0000000b04057899 */ /* 0x000fe4000800063f */
[----:B------:R-:W-:Y:S01]  /*0210*/  USHF.L.U32 UR4, UR4, 0x1, URZ ;  /* 0x0000000104047899 */ /* 0x000fe2000800063f */
[----:B------:R-:W0:Y:S11]  /*0220*/  FENCE.VIEW.ASYNC.S ;  /* 0x00000000000073c6 */ /* 0x000e360000000000 */
[----:B0-----:R0:W1:Y:S01]  /*0230*/  SYNCS.EXCH.64 URZ, [UR8], UR4 ;  /* 0x00000004083f75b2 */ /* 0x0010620008000100 */
[----:B------:R0:W2:Y:S01]  /*0240*/  SYNCS.EXCH.64 URZ, [UR8+0x20], UR6 ;  /* 0x00002006083f75b2 */ /* 0x0000a20008000100 */
[----:B------:R0:W3:Y:S01]  /*0250*/  SYNCS.EXCH.64 URZ, [UR8+0x8], UR4 ;  /* 0x00000804083f75b2 */ /* 0x0000e20008000100 */
[----:B------:R0:W4:Y:S01]  /*0260*/  SYNCS.EXCH.64 URZ, [UR8+0x28], UR6 ;  /* 0x00002806083f75b2 */ /* 0x0001220008000100 */
[----:B------:R0:W0:Y:S01]  /*0270*/  SYNCS.EXCH.64 URZ, [UR8+0x10], UR4 ;  /* 0x00001004083f75b2 */ /* 0x0000220008000100 */
[----:B------:R0:W0:Y:S01]  /*0280*/  SYNCS.EXCH.64 URZ, [UR8+0x30], UR6 ;  /* 0x00003006083f75b2 */ /* 0x0000220008000100 */
[----:B------:R0:W0:Y:S01]  /*0290*/  SYNCS.EXCH.64 URZ, [UR8+0x18], UR4 ;  /* 0x00001804083f75b2 */ /* 0x0000220008000100 */
[----:B------:R0:W0:Y:S01]  /*02a0*/  SYNCS.EXCH.64 URZ, [UR8+0x38], UR6 ;  /* 0x00003806083f75b2 */ /* 0x0000220008000100 */
[----:B------:R-:W-:Y:S01]  /*02b0*/  NOP ;  /* 0x0000000000007918 */ /* 0x000fe20000000000 */
.L_x_2:
[----:B------:R-:W5:Y:S01]  /*02c0*/  SHFL.IDX PT, R0, R0, RZ, 0x1f ;  /* 0x00001fff00007589 */ /* 0x000f6200000e0000 */
[----:B------:R-:W-:Y:S01]  /*02d0*/  ELECT P0, URZ, PT ;  /* 0x00000000003f782f */ /* 0x000fe20003800000 */
[----:B------:R-:W1:Y:S01]  /*02e0*/  LDC R2, c[0x0][0x65c] ;  /* 0x00019700ff027b82 */ /* 0x000e620000000800 */
[----:B------:R-:W-:Y:S01]  /*02f0*/  SHF.R.S32.HI R6, RZ, 0x1f, R5 ;  /* 0x0000001fff067819 */ /* 0x000fe20000011405 */
[----:B------:R-:W2:Y:S01]  /*0300*/  S2R R3, SR_CTAID.Y ;  /* 0x0000000000037919 */ /* 0x000ea20000002600 */
[----:B0-----:R-:W-:Y:S01]  /*0310*/  UMOV UR4, 0x20 ;  /* 0x0000002000047882 */ /* 0x001fe20000000000 */
[----:B------:R-:W-:Y:S01]  /*0320*/  ISETP.NE.AND P2, PT, R8, RZ, PT ;  /* 0x000000ff0800720c */ /* 0x000fe20003f45270 */
[----:B------:R-:W-:Y:S01]  /*0330*/  NOP ;  /* 0x0000000000007918 */ /* 0x000fe20000000000 */
[----:B------:R-:W0:Y:S01]  /*0340*/  S2R R4, SR_CTAID.X ;  /* 0x0000000000047919 */ /* 0x000e220000002500 */
[----:B------:R-:W-:Y:S01]  /*0350*/  LEA.HI R6, R6, R5, RZ, 0x2 ;  /* 0x0000000506067211 */ /* 0x000fe200078f10ff */
[----:B------:R-:W-:Y:S01]  /*0360*/  NOP ;  /* 0x0000000000007918 */ /* 0x000fe20000000000 */
[----:B-----5:R-:W-:-:S02]  /*0370*/  ISETP.NE.OR P0, PT, R0, RZ, !P0 ;  /* 0x000000ff0000720c */ /* 0x020fc40004705670 */
[----:B-1----:R-:W-:-:S04]  /*0380*/  ISETP.NE.AND P3, PT, R2, 0x1, PT ;  /* 0x000000010200780c */ /* 0x002fc80003f65270 */
[----:B------:R-:W-:Y:S02]  /*0390*/  P2R R0, PR, RZ, 0x8 ;  /* 0x00000008ff007803 */ /* 0x000fe40000000000 */
[----:B------:R-:W-:-:S05]  /*03a0*/  LOP3.LUT R0, R6, 0xfffffffc, RZ, 0xc0, !PT ;  /* 0xfffffffc06007812 */ /* 0x000fca00078ec0ff */
[----:B------:R-:W-:Y:S01]  /*03b0*/  VOTEU.ALL UP0, P0 ;  /* 0x00000000003f7886 */ /* 0x000fe20000000000 */
[----:B------:R-:W-:Y:S01]  /*03c0*/  IMAD.IADD R0, R5, 0x1, -R0 ;  /* 0x0000000105007824 */ /* 0x000fe200078e0a00 */
[----:B------:R-:W0:Y:S01]  /*03d0*/  @P3 LDC R17, c[0x0][0x10] ;  /* 0x00000400ff113b82 */ /* 0x000e220000000800 */
[----:B------:R-:W-:Y:S01]  /*03e0*/  VOTEU.ALL UP1, P0 ;  /* 0x00000000003f7886 */ /* 0x000fe20000020000 */
[----:B--2---:R-:W-:Y:S01]  /*03f0*/  @P3 IMAD.MOV.U32 R6, RZ, RZ, R3 ;  /* 0x000000ffff063224 */ /* 0x004fe200078e0003 */
[----:B------:R-:W-:Y:S01]  /*0400*/  @!UP0 UMOV UR6, 0x400 ;  /* 0x0000040000068882 */ /* 0x000fe20000000000 */
[----:B------:R-:W-:-:S04]  /*0410*/  @!UP0 UIADD3 UR4, -UR4, 0x100000, URZ ;  /* 0x0010000004048890 */ /* 0x000fc8000fffe13f */
[----:B------:R-:W-:Y:S02]  /*0420*/  @!UP0 USHF.L.U32 UR5, UR4, 0xb, URZ ;  /* 0x0000000b04058899 */ /* 0x000fe4000800063f */
[----:B------:R-:W-:Y:S01]  /*0430*/  @!UP0 USHF.L.U32 UR4, UR4, 0x1, URZ ;  /* 0x0000000104048899 */ /* 0x000fe2000800063f */
[----:B------:R-:W-:Y:S02]  /*0440*/  @P3 IMAD.MOV.U32 R7, RZ, RZ, RZ ;  /* 0x000000ffff073224 */ /* 0x000fe400078e00ff */
[----:B------:R-:W-:Y:S01]  /*0450*/  IMAD.MOV.U32 R5, RZ, RZ, RZ ;  /* 0x000000ffff057224 */ /* 0x000fe200078e00ff */
[----:B------:R-:W1:Y:S01]  /*0460*/  @!UP0 S2UR UR7, SR_CgaCtaId ;  /* 0x00000000000789c3 */ /* 0x000e620000008800 */
[----:B------:R-:W-:-:S07]  /*0470*/  @P3 IMAD.MOV.U32 R11, RZ, RZ, RZ ;  /* 0x000000ffff0b3224 */ /* 0x000fce00078e00ff */
[----:B------:R-:W2:Y:S01]  /*0480*/  @!P3 LDC R9, c[0x0][0xc] ;  /* 0x00000300ff09bb82 */ /* 0x000ea20000000800 */
[----:B0-----:R-:W-:-:S04]  /*0490*/  @P3 IMAD.WIDE.U32 R16, R4, R17, R6 ;  /* 0x0000001104103225 */ /* 0x001fc800078e0006 */
[----:B------:R-:W-:Y:S01]  /*04a0*/  @P3 IMAD.IADD R17, R17, 0x1, R11 ;  /* 0x0000000111113824 */ /* 0x000fe200078e020b */
[----:B-1----:R-:W-:Y:S01]  /*04b0*/  @!UP0 ULEA UR6, UR7, UR6, 0x18 ;  /* 0x0000000607068291 */ /* 0x002fe2000f8ec03f */
[----:B------:R-:W-:Y:S01]  /*04c0*/  VOTEU.ALL UP0, P0 ;  /* 0x00000000003f7886 */ /* 0x000fe20000000000 */
[----:B------:R-:W-:-:S04]  /*04d0*/  ISETP.NE.AND P0, PT, R0, 0x3, PT ;  /* 0x000000030000780c */ /* 0x000fc80003f05270 */
[----:B------:R-:W-:Y:S01]  /*04e0*/  ISETP.EQ.OR P0, PT, R0, RZ, !P0 ;  /* 0x000000ff0000720c */ /* 0x000fe20004702670 */
[----:B--2---:R-:W-:-:S03]  /*04f0*/  @!P3 IMAD.WIDE.U32 R6, R9, R3, R4 ;  /* 0x000000030906b225 */ /* 0x004fc600078e0004 */
[C---:B------:R-:W-:Y:S01]  /*0500*/  ISETP.EQ.AND P0, PT, R8.reuse, RZ, P0 ;  /* 0x000000ff0800720c */ /* 0x040fe20000702270 */
[----:B------:R-:W-:Y:S01]  /*0510*/  VIADD R8, R8, 0xffffffff ;  /* 0xffffffff08087836 */ /* 0x000fe20000000000 */
[----:B------:R-:W0:Y:S02]  /*0520*/  FENCE.VIEW.ASYNC.S ;  /* 0x00000000000073c6 */ /* 0x000e240000000000 */
[----:B0-----:R0:W3:Y:S01]  /*0530*/  @!UP0 SYNCS.EXCH.64 URZ, [UR6+0x50], UR4 ;  /* 0x00005004063f85b2 */ /* 0x0010e20008000100 */
[----:B------:R-:W-:Y:S01]  /*0540*/  @!P3 IMAD.MOV.U32 R16, RZ, RZ, R6 ;  /* 0x000000ffff10b224 */ /* 0x000fe200078e0006 */
[----:B------:R-:W-:Y:S01]  /*0550*/  SEL R19, RZ, 0x1, !P0 ;  /* 0x00000001ff137807 */ /* 0x000fe20004000000 */
[----:B------:R-:W-:Y:S01]  /*0560*/  @!P3 IMAD.MOV.U32 R17, RZ, RZ, R7 ;  /* 0x000000ffff11b224 */ /* 0x000fe200078e0007 */
[----:B------:R-:W-:-:S04]  /*0570*/  ISETP.GE.U32.AND P1, PT, R8, 0x2, PT ;  /* 0x000000020800780c */ /* 0x000fc80003f26070 */
[----:B------:R-:W-:Y:S01]  /*0580*/  SEL R19, R19, 0x2, P1 ;  /* 0x0000000213137807 */ /* 0x000fe20000800000 */
[----:B------:R0:W3:Y:S01]  /*0590*/  @!UP1 SYNCS.EXCH.64 URZ, [UR6+0x58], UR4 ;  /* 0x00005804063f95b2 */ /* 0x0000e20008000100 */
[----:B------:R-:W-:Y:S01]  /*05a0*/  NOP ;  /* 0x0000000000007918 */ /* 0x000fe20000000000 */
[----:B---34-:R-:W-:Y:S06]  /*05b0*/  BAR.SYNC.DEFER_BLOCKING 0x0 ;  /* 0x0000000000007b1d */ /* 0x018fec0000010000 */
[----:B------:R-:W-:Y:S05]  /*05c0*/  @!P2 BRA `(.L_x_3) ;  /* 0x000000a40080a947 */ /* 0x000fea0003800000 */
[----:B------:R-:W-:-:S13]  /*05d0*/  ISETP.GT.U32.AND P0, PT, R8, 0x1, PT ;  /* 0x000000010800780c */ /* 0x000fda0003f04070 */
[----:B0-----:R-:W-:Y:S05]  /*05e0*/  @P0 EXIT ;  /* 0x000000000000094d */ /* 0x001fea0003800000 */
[----:B------:R-:W-:Y:S01]  /*05f0*/  ULDC.64 UR4, c[0x0][0x650] ;  /* 0x0001940000047ab9 */ /* 0x000fe20000000a00 */
[----:B------:R-:W-:Y:S01]  /*0600*/  PRMT R0, RZ, 0x7610, R0 ;  /* 0x00007610ff007816 */ /* 0x000fe20000000000 */
[----:B------:R-:W-:Y:S01]  /*0610*/  IMAD.MOV.U32 R153, RZ, RZ, -0x1 ;  /* 0xffffffffff997424 */ /* 0x000fe200078e00ff */
[----:B------:R-:W-:Y:S01]  /*0620*/  ISETP.GE.U32.AND P0, PT, R16, UR4, PT ;  /* 0x0000000410007c0c */ /* 0x000fe2000bf06070 */
[----:B------:R-:W-:Y:S01]  /*0630*/  IMAD.MOV.U32 R23, RZ, RZ, -0x1 ;  /* 0xffffffffff177424 */ /* 0x000fe200078e00ff */
[----:B------:R-:W-:Y:S02]  /*0640*/  MOV R152, 0xffffffff ;  /* 0xffffffff00987802 */ /* 0x000fe40000000f00 */
[----:B------:R-:W-:-:S13]  /*0650*/  ISETP.GE.U32.AND.EX P0, PT, R17, UR5, PT, P0 ;  /* 0x0000000511007c0c */ /* 0x000fda000bf06100 */
[----:B------:R-:W-:Y:S05]  /*0660*/  @P0 BRA `(.L_x_4) ;  /* 0x0000000400540947 */ /* 0x000fea0003800000 */
[----:B------:R-:W0:Y:S01]  /*0670*/  LDC.64 R14, c[0x0][0x628] ;  /* 0x00018a00ff0e7b82 */ /* 0x000e220000000a00 */
[----:B------:R-:W-:Y:S02]  /*0680*/  IMAD.MOV.U32 R6, RZ, RZ, R16 ;  /* 0x000000ffff067224 */ /* 0x000fe400078e0010 */
[----:B------:R-:W-:-:S05]  /*0690*/  IMAD.MOV.U32 R7, RZ, RZ, R17 ;  /* 0x000000ffff077224 */ /* 0x000fca00078e0011 */
[----:B------:R-:W1:Y:S08]  /*06a0*/  LDC R0, c[0x0][0x630] ;  /* 0x00018c00ff007b82 */ /* 0x000e700000000800 */
[----:B------:R-:W2:Y:S01]  /*06b0*/  LDC.64 R20, c[0x0][0x620] ;  /* 0x00018800ff147b82 */ /* 0x000ea20000000a00 */
[----:B0-----:R-:W-:-:S04]  /*06c0*/  ISETP.NE.U32.AND P0, PT, R14, RZ, PT ;  /* 0x000000ff0e00720c */ /* 0x001fc80003f05070 */
[----:B------:R-:W-:-:S13]  /*06d0*/  ISETP.NE.AND.EX P0, PT, R15, RZ, PT, P0 ;  /* 0x000000ff0f00720c */ /* 0x000fda0003f05300 */
[----:B-12---:R-:W-:Y:S05]  /*06e0*/  @!P0 BRA `(.L_x_5) ;  /* 0x0000000000288947 */ /* 0x006fea0003800000 */
[----:B------:R-:W0:Y:S02]  /*06f0*/  LDC R11, c[0x0][0x634] ;  /* 0x00018d00ff0b7b82 */ /* 0x000e240000000800 */
[----:B0-----:R-:W-:-:S05]  /*0700*/  IADD3 R11, P0, R16, R11, RZ ;  /* 0x0000000b100b7210 */ /* 0x001fca0007f1e0ff */
[----:B------:R-:W-:-:S04]  /*0710*/  IMAD.X R13, RZ, RZ, R17, P0 ;  /* 0x000000ffff0d7224 */ /* 0x000fc800000e0611 */
[----:B------:R-:W-:-:S04]  /*0720*/  IMAD.WIDE.U32 R6, R13, R14, RZ ;  /* 0x0000000e0d067225 */ /* 0x000fc800078e00ff */
[----:B------:R-:W-:-:S04]  /*0730*/  IMAD.WIDE.U32 R8, P0, R11, R15, R6 ;  /* 0x0000000f0b087225 */ /* 0x000fc80007800006 */
[----:B------:R-:W-:-:S04]  /*0740*/  IMAD.WIDE.U32 R6, R11, R14, RZ ;  /* 0x0000000e0b067225 */ /* 0x000fc800078e00ff */
[----:B------:R-:W-:Y:S01]  /*0750*/  IMAD.X R11, RZ, RZ, RZ, P0 ;  /* 0x000000ffff0b7224 */ /* 0x000fe200000e06ff */
[----:B------:R-:W-:Y:S01]  /*0760*/  IADD3 RZ, P0, R7, R8, RZ ;  /* 0x0000000807ff7210 */ /* 0x000fe20007f1e0ff */
[----:B------:R-:W-:-:S04]  /*0770*/  IMAD.MOV.U32 R10, RZ, RZ, R9 ;  /* 0x000000ffff0a7224 */ /* 0x000fc800078e0009 */
[----:B------:R-:W-:-:S08]  /*0780*/  IMAD.WIDE.U32.X R6, R13, R15, R10, P0 ;  /* 0x0000000f0d067225 */ /* 0x000fd000000e040a */
.L_x_5:
[-CC-:B------:R-:W-:Y:S01]  /*0790*/  SHF.R.U64 R23, R6, R0.reuse, R7.reuse ;  /* 0x0000000006177219 */ /* 0x180fe20000001207 */
[----:B------:R-:W0:Y:S01]  /*07a0*/  LDC R10, c[0x0][0x618] ;  /* 0x00018600ff0a7b82 */ /* 0x000e220000000800 */
[----:B------:R-:W-:Y:S01]  /*07b0*/  SHF.R.U32.HI R5, RZ, R0, R7 ;  /* 0x00000000ff057219 */ /* 0x000fe20000011607 */
[----:B------:R-:W-:Y:S01]  /*07c0*/  ULDC UR4, c[0x0][0x150] ;  /* 0x0000540000047ab9 */ /* 0x000fe20000000800 */
[----:B------:R-:W-:Y:S02]  /*07d0*/  I2FP.F32.U32 R0, R4 ;  /* 0x0000000400007245 */ /* 0x000fe40000201000 */
[----:B------:R-:W-:-:S03]  /*07e0*/  IADD3 R9, P0, RZ, -R23, RZ ;  /* 0x80000017ff097210 */ /* 0x000fc60007f1e0ff */
[----:B------:R-:W1:Y:S01]  /*07f0*/  LDC.64 R28, c[0x0][0x640] ;  /* 0x00019000ff1c7b82 */ /* 0x000e620000000a00 */
[----:B------:R-:W-:Y:S01]  /*0800*/  FMUL R0, R0, UR4 ;  /* 0x0000000400007c20 */ /* 0x000fe20008400000 */
[----:B------:R-:W-:Y:S01]  /*0810*/  IMAD.X R11, RZ, RZ, ~R5, P0 ;  /* 0x000000ffff0b7224 */ /* 0x000fe200000e0e05 */
[----:B------:R-:W-:Y:S01]  /*0820*/  ULDC UR4, c[0x0][0x154] ;  /* 0x0000550000047ab9 */ /* 0x000fe20000000800 */
[----:B------:R-:W-:-:S03]  /*0830*/  IMAD.WIDE.U32 R6, R9, R20, R16 ;  /* 0x0000001409067225 */ /* 0x000fc600078e0010 */
[----:B------:R-:W2:Y:S01]  /*0840*/  F2I.U32.TRUNC.NTZ R0, R0 ;  /* 0x0000000000007305 */ /* 0x000ea2000020f000 */
[----:B------:R-:W3:Y:S01]  /*0850*/  LDC R5, c[0x0][0x144] ;  /* 0x00005100ff057b82 */ /* 0x000ee20000000800 */
[----:B------:R-:W-:-:S04]  /*0860*/  IMAD R8, R11, R20, RZ ;  /* 0x000000140b087224 */ /* 0x000fc800078e02ff */
[----:B------:R-:W-:-:S03]  /*0870*/  IMAD R9, R9, R21, R8 ;  /* 0x0000001509097224 */ /* 0x000fc600078e0208 */
[----:B------:R-:W4:Y:S01]  /*0880*/  LDC R12, c[0x0][0x608] ;  /* 0x00018200ff0c7b82 */ /* 0x000f220000000800 */
[----:B------:R-:W-:Y:S02]  /*0890*/  IMAD.IADD R7, R7, 0x1, R9 ;  /* 0x0000000107077824 */ /* 0x000fe400078e0209 */
[----:B------:R-:W-:-:S03]  /*08a0*/  IMAD.MOV.U32 R9, RZ, RZ, -0x1 ;  /* 0xffffffffff097424 */ /* 0x000fc600078e00ff */
[-CC-:B0-----:R-:W-:Y:S02]  /*08b0*/  SHF.R.U64 R20, R6, R10.reuse, R7.reuse ;  /* 0x0000000a06147219 */ /* 0x181fe40000001207 */
[----:B------:R-:W0:Y:S01]  /*08c0*/  LDC R26, c[0x0][0x658] ;  /* 0x00019600ff1a7b82 */ /* 0x000e220000000800 */
[----:B------:R-:W-:Y:S02]  /*08d0*/  I2FP.F32.U32 R6, R3 ;  /* 0x0000000300067245 */ /* 0x000fe40000201000 */
[----:B--2---:R-:W-:Y:S02]  /*08e0*/  IADD3 R8, -R0, RZ, RZ ;  /* 0x000000ff00087210 */ /* 0x004fe40007ffe1ff */
[----:B-1----:R-:W-:Y:S01]  /*08f0*/  ISETP.NE.U32.AND P0, PT, R28, RZ, PT ;  /* 0x000000ff1c00720c */ /* 0x002fe20003f05070 */
[----:B------:R-:W-:Y:S01]  /*0900*/  FMUL R6, R6, UR4 ;  /* 0x0000000406067c20 */ /* 0x000fe20008400000 */
[----:B------:R-:W-:Y:S01]  /*0910*/  SHF.R.U32.HI R7, RZ, R10, R7 ;  /* 0x0000000aff077219 */ /* 0x000fe20000011607 */
[----:B------:R-:W1:Y:S01]  /*0920*/  LDC R14, c[0x0][0x148] ;  /* 0x00005200ff0e7b82 */ /* 0x000e620000000800 */
[----:B------:R-:W-:Y:S01]  /*0930*/  ISETP.NE.AND.EX P0, PT, R29, RZ, PT, P0 ;  /* 0x000000ff1d00720c */ /* 0x000fe20003f05300 */
[----:B---3--:R-:W-:-:S06]  /*0940*/  IMAD R0, R5, R8, R4 ;  /* 0x0000000805007224 */ /* 0x008fcc00078e0204 */
[----:B------:R-:W2:Y:S01]  /*0950*/  LDC R24, c[0x0][0x600] ;  /* 0x00018000ff187b82 */ /* 0x000ea20000000800 */
[-CC-:B----4-:R-:W-:Y:S02]  /*0960*/  SHF.R.U64 R30, R20, R12.reuse, R7.reuse ;  /* 0x0000000c141e7219 */ /* 0x190fe40000001207 */
[----:B------:R-:W-:Y:S01]  /*0970*/  SHF.R.U32.HI R5, RZ, R12, R7 ;  /* 0x0000000cff057219 */ /* 0x000fe20000011607 */
[----:B------:R-:W-:Y:S01]  /*0980*/  IMAD.MOV.U32 R7, RZ, RZ, 0x1 ;  /* 0x00000001ff077424 */ /* 0x000fe200078e00ff */
[----:B------:R3:W4:Y:S03]  /*0990*/  F2I.U32.TRUNC.NTZ R12, R6 ;  /* 0x00000006000c7305 */ /* 0x000726000020f000 */
[----:B------:R-:W1:Y:S01]  /*09a0*/  LDC R15, c[0x0][0x648] ;  /* 0x00019200ff0f7b82 */ /* 0x000e620000000800 */
[-C--:B0-----:R-:W-:Y:S02]  /*09b0*/  SHF.L.U32 R4, R9, R26.reuse, RZ ;  /* 0x0000001a09047219 */ /* 0x081fe400000006ff */
[----:B------:R-:W-:-:S02]  /*09c0*/  SHF.R.U64 R32, R30, R26, R5 ;  /* 0x0000001a1e207219 */ /* 0x000fc40000001205 */
[----:B------:R-:W-:Y:S02]  /*09d0*/  LOP3.LUT R11, RZ, R4, RZ, 0x33, !PT ;  /* 0x00000004ff0b7212 */ /* 0x000fe400078e33ff */
[-C--:B------:R-:W-:Y:S01]  /*09e0*/  SHF.R.U32.HI R5, RZ, R26.reuse, R5 ;  /* 0x0000001aff057219 */ /* 0x080fe20000011605 */
[----:B------:R-:W0:Y:S01]  /*09f0*/  LDC R21, c[0x0][0x638] ;  /* 0x00018e00ff157b82 */ /* 0x000e220000000800 */
[----:B------:R-:W-:Y:S01]  /*0a00*/  SHF.L.U32 R10, R7, R26, RZ ;  /* 0x0000001a070a7219 */ /* 0x000fe200000006ff */
[----:B------:R-:W-:-:S06]  /*0a10*/  IMAD.MOV.U32 R4, RZ, RZ, R32 ;  /* 0x000000ffff047224 */ /* 0x000fcc00078e0020 */
[----:B------:R-:W0:Y:S01]  /*0a20*/  LDC R152, c[0x0][0x610] ;  /* 0x00018400ff987b82 */ /* 0x000e220000000800 */
[----:B---34-:R-:W-:Y:S05]  /*0a30*/  @!P0 BRA `(.L_x_6) ;  /* 0x0000000000288947 */ /* 0x018fea0003800000 */
[----:B------:R-:W3:Y:S02]  /*0a40*/  LDC R9, c[0x0][0x64c] ;  /* 0x00019300ff097b82 */ /* 0x000ee40000000800 */
[----:B---3--:R-:W-:-:S05]  /*0a50*/  IADD3 R9, P0, R32, R9, RZ ;  /* 0x0000000920097210 */ /* 0x008fca0007f1e0ff */
        /* <DEDUP_REMOVED lines=8> */
.L_x_6:
[----:B-1----:R-:W-:Y:S01]  /*0ae0*/  SHF.R.U64 R4, R4, R15, R5 ;  /* 0x0000000f04047219 */ /* 0x002fe20000001205 */
[----:B--2---:R-:W-:Y:S01]  /*0af0*/  VIADD R5, R24, 0xffffffff ;  /* 0xffffffff18057836 */ /* 0x004fe20000000000 */
[----:B------:R-:W-:Y:S01]  /*0b00*/  LOP3.LUT R11, R30, R11, RZ, 0xc0, !PT ;  /* 0x0000000b1e0b7212 */ /* 0x000fe200078ec0ff */
[----:B------:R-:W-:Y:S02]  /*0b10*/  IMAD.MOV R12, RZ, RZ, -R12 ;  /* 0x000000ffff0c7224 */ /* 0x000fe400078e0a0c */
[----:B------:R-:W-:Y:S01]  /*0b20*/  IMAD.MOV R6, RZ, RZ, -R4 ;  /* 0x000000ffff067224 */ /* 0x000fe200078e0a04 */
[----:B------:R-:W-:Y:S01]  /*0b30*/  LOP3.LUT R5, R20, R5, RZ, 0xc0, !PT ;  /* 0x0000000514057212 */ /* 0x000fe200078ec0ff */
[----:B------:R-:W-:Y:S02]  /*0b40*/  @P3 IMAD R0, R14, R12, R3 ;  /* 0x0000000c0e003224 */ /* 0x000fe400078e0203 */
[----:B------:R-:W-:Y:S02]  /*0b50*/  IMAD R11, R10, R4, R11 ;  /* 0x000000040a0b7224 */ /* 0x000fe400078e020b */
[----:B0-----:R-:W-:-:S02]  /*0b60*/  IMAD R3, R6, R21, R32 ;  /* 0x0000001506037224 */ /* 0x001fc400078e0220 */
[----:B------:R-:W-:Y:S01]  /*0b70*/  IMAD R152, R11, R152, R0 ;  /* 0x000000980b987224 */ /* 0x000fe200078e0200 */
[----:B------:R-:W-:Y:S01]  /*0b80*/  MOV R0, 0x1 ;  /* 0x0000000100007802 */ /* 0x000fe20000000f00 */
[----:B------:R-:W-:-:S05]  /*0b90*/  IMAD R3, R3, R24, R5 ;  /* 0x0000001803037224 */ /* 0x000fca00078e0205 */
[----:B------:R-:W-:Y:S02]  /*0ba0*/  SEL R153, R3, R152, !P3 ;  /* 0x0000009803997207 */ /* 0x000fe40005800000 */
[----:B------:R-:W-:-:S07]  /*0bb0*/  SEL R152, R152, R3, !P3 ;  /* 0x0000000398987207 */ /* 0x000fce0005800000 */
.L_x_4:
[----:B------:R-:W-:-:S08]  /*0bc0*/  NOP ;  /* 0x0000000000007918 */ /* 0x000fd00000000000 */
[----:B------:R-:W0:Y:S02]  /*0bd0*/  USETMAXREG.TRY_ALLOC.CTAPOOL UP0, 0xe8 ;  /* 0x000000e8000079c8 */ /* 0x000e240008000600 */
[----:B0-----:R-:W-:-:S13]  /*0be0*/  PLOP3.LUT P0, PT, PT, PT, UP0, 0x80, 0x0 ;  /* 0x000000000000781c */ /* 0x001fda0003f0f008 */
[----:B------:R-:W-:Y:S05]  /*0bf0*/  @!P0 BRA `(.L_x_4) ;  /* 0xfffffffc00f08947 */ /* 0x000fea000383ffff */
[----:B------:R-:W-:Y:S01]  /*0c00*/  ULDC.64 UR4, c[0x0][0x598] ;  /* 0x0001660000047ab9 */ /* 0x000fe20000000a00 */
[----:B------:R-:W-:Y:S01]  /*0c10*/  ULDC.64 UR36, c[0x0][0x208] ;  /* 0x0000820000247ab9 */ /* 0x000fe20000000a00 */
[----:B------:R-:W-:-:S04]  /*0c20*/  ISETP.NE.U32.AND P0, PT, RZ, UR4, PT ;  /* 0x00000004ff007c0c */ /* 0x000fc8000bf05070 */
[----:B------:R-:W-:-:S13]  /*0c30*/  ISETP.NE.AND.EX P0, PT, RZ, UR5, PT, P0 ;  /* 0x00000005ff007c0c */ /* 0x000fda000bf05300 */
[----:B------:R-:W-:Y:S05]  /*0c40*/  @!P0 BRA `(.L_x_7) ;  /* 0x00000000001c8947 */ /* 0x000fea0003800000 */
[----:B------:R-:W0:Y:S02]  /*0c50*/  LDC.64 R4, c[0x0][0x598] ;  /* 0x00016600ff047b82 */ /* 0x000e240000000a00 */
[----:B0-----:R-:W2:Y:S02]  /*0c60*/  LDG.E.64 R4, desc[UR36][R4.64] ;  /* 0x0000002404047981 */ /* 0x001ea4000c1e1b00 */
[----:B--2---:R-:W-:-:S04]  /*0c70*/  ISETP.NE.U32.AND P0, PT, R4, RZ, PT ;  /* 0x000000ff0400720c */ /* 0x004fc80003f05070 */
[----:B------:R-:W-:-:S13]  /*0c80*/  ISETP.NE.AND.EX P0, PT, R5, RZ, PT, P0 ;  /* 0x000000ff0500720c */ /* 0x000fda0003f05300 */
[----:B------:R-:W-:Y:S05]  /*0c90*/  @!P0 BRA `(.L_x_7) ;  /* 0x0000000000088947 */ /* 0x000fea0003800000 */
[----:B------:R0:W5:Y:S01]  /*0ca0*/  LD.E R154, desc[UR36][R4.64] ;  /* 0x00000024049a7980 */ /* 0x000162000c101900 */
[----:B------:R-:W-:Y:S05]  /*0cb0*/  BRA `(.L_x_8) ;  /* 0x0000000000247947 */ /* 0x000fea0003800000 */
.L_x_7:
[----:B------:R-:W-:Y:S02]  /*0cc0*/  ULDC.64 UR4, c[0x0][0x588] ;  /* 0x0001620000047ab9 */ /* 0x000fe40000000a00 */
[----:B------:R-:W-:-:S04]  /*0cd0*/  ISETP.NE.U32.AND P0, PT, RZ, UR4, PT ;  /* 0x00000004ff007c0c */ /* 0x000fc8000bf05070 */
[----:B------:R-:W-:-:S13]  /*0ce0*/  ISETP.NE.AND.EX P0, PT, RZ, UR5, PT, P0 ;  /* 0x00000005ff007c0c */ /* 0x000fda000bf05300 */
[----:B------:R-:W-:Y:S05]  /*0cf0*/  @!P0 BRA `(.L_x_9) ;  /* 0x00000000000c8947 */ /* 0x000fea0003800000 */
[----:B------:R-:W0:Y:S02]  /*0d00*/  LDC.64 R154, c[0x0][0x588] ;  /* 0x00016200ff9a7b82 */ /* 0x000e240000000a00 */
[----:B0-----:R1:W5:Y:S01]  /*0d10*/  LDG.E R154, desc[UR36][R154.64] ;  /* 0x000000249a9a7981 */ /* 0x001362000c1e1900 */
[----:B------:R-:W-:Y:S05]  /*0d20*/  BRA `(.L_x_8) ;  /* 0x0000000000087947 */ /* 0x000fea0003800000 */
.L_x_9:
[----:B------:R-:W-:Y:S02]  /*0d30*/  ULDC UR4, c[0x0][0x580] ;  /* 0x0001600000047ab9 */ /* 0x000fe40000000800 */
[----:B------:R-:W-:-:S07]  /*0d40*/  IMAD.U32 R154, RZ, RZ, UR4 ;  /* 0x00000004ff9a7e24 */ /* 0x000fce000f8e00ff */
.L_x_8:
[----:B------:R-:W-:Y:S02]  /*0d50*/  ULDC.64 UR4, c[0x0][0x5a0] ;  /* 0x0001680000047ab9 */ /* 0x000fe40000000a00 */
[----:B------:R-:W-:-:S04]  /*0d60*/  ISETP.NE.U32.AND P0, PT, RZ, UR4, PT ;  /* 0x00000004ff007c0c */ /* 0x000fc8000bf05070 */
[----:B------:R-:W-:-:S13]  /*0d70*/  ISETP.NE.AND.EX P0, PT, RZ, UR5, PT, P0 ;  /* 0x00000005ff007c0c */ /* 0x000fda000bf05300 */
[----:B------:R-:W-:Y:S05]  /*0d80*/  @!P0 BRA `(.L_x_10) ;  /* 0x00000000001c8947 */ /* 0x000fea0003800000 */
[----:B0-----:R-:W0:Y:S02]  /*0d90*/  LDC.64 R4, c[0x0][0x5a0] ;  /* 0x00016800ff047b82 */ /* 0x001e240000000a00 */
[----:B0-----:R-:W2:Y:S02]  /*0da0*/  LDG.E.64 R4, desc[UR36][R4.64] ;  /* 0x0000002404047981 */ /* 0x001ea4000c1e1b00 */
[----:B--2---:R-:W-:-:S04]  /*0db0*/  ISETP.NE.U32.AND P0, PT, R4, RZ, PT ;  /* 0x000000ff0400720c */ /* 0x004fc80003f05070 */
[----:B------:R-:W-:-:S13]  /*0dc0*/  ISETP.NE.AND.EX P0, PT, R5, RZ, PT, P0 ;  /* 0x000000ff0500720c */ /* 0x000fda0003f05300 */
[----:B------:R-:W-:Y:S05]  /*0dd0*/  @!P0 BRA `(.L_x_10) ;  /* 0x0000000000088947 */ /* 0x000fea0003800000 */
[----:B-1----:R0:W5:Y:S01]  /*0de0*/  LD.E R155, desc[UR36][R4.64] ;  /* 0x00000024049b7980 */ /* 0x002162000c101900 */
[----:B------:R-:W-:Y:S05]  /*0df0*/  BRA `(.L_x_11) ;  /* 0x0000000000247947 */ /* 0x000fea0003800000 */
.L_x_10:
[----:B------:R-:W-:Y:S02]  /*0e00*/  ULDC.64 UR4, c[0x0][0x590] ;  /* 0x0001640000047ab9 */ /* 0x000fe40000000a00 */
[----:B------:R-:W-:-:S04]  /*0e10*/  ISETP.NE.U32.AND P0, PT, RZ, UR4, PT ;  /* 0x00000004ff007c0c */ /* 0x000fc8000bf05070 */
[----:B------:R-:W-:-:S13]  /*0e20*/  ISETP.NE.AND.EX P0, PT, RZ, UR5, PT, P0 ;  /* 0x00000005ff007c0c */ /* 0x000fda000bf05300 */
[----:B------:R-:W-:Y:S05]  /*0e30*/  @!P0 BRA `(.L_x_12) ;  /* 0x00000000000c8947 */ /* 0x000fea0003800000 */
[----:B0-----:R-:W1:Y:S02]  /*0e40*/  LDC.64 R4, c[0x0][0x590] ;  /* 0x00016400ff047b82 */ /* 0x001e640000000a00 */
[----:B-1----:R1:W5:Y:S01]  /*0e50*/  LDG.E R155, desc[UR36][R4.64] ;  /* 0x00000024049b7981 */ /* 0x002362000c1e1900 */
[----:B------:R-:W-:Y:S05]  /*0e60*/  BRA `(.L_x_11) ;  /* 0x0000000000087947 */ /* 0x000fea0003800000 */
.L_x_12:
[----:B------:R-:W-:Y:S02]  /*0e70*/  ULDC UR4, c[0x0][0x584] ;  /* 0x0001610000047ab9 */ /* 0x000fe40000000800 */
[----:B-1----:R-:W-:-:S07]  /*0e80*/  IMAD.U32 R155, RZ, RZ, UR4 ;  /* 0x00000004ff9b7e24 */ /* 0x002fce000f8e00ff */
.L_x_11:
[----:B------:R-:W-:-:S13]  /*0e90*/  LOP3.LUT P0, RZ, R0, 0xff, RZ, 0xc0, !PT ;  /* 0x000000ff00ff7812 */ /* 0x000fda000780c0ff */
[----:B------:R-:W-:Y:S05]  /*0ea0*/  @!P0 EXIT ;  /* 0x000000000000894d */ /* 0x000fea0003800000 */
[----:B------:R-:W-:Y:S01]  /*0eb0*/  ULDC UR4, c[0x0][0x28c] ;  /* 0x0000a30000047ab9 */ /* 0x000fe20000000800 */
[----:B------:R-:W-:Y:S01]  /*0ec0*/  LOP3.LUT R164, R19, 0x1, RZ, 0xfc, !PT ;  /* 0x0000000113a47812 */ /* 0x000fe200078efcff */
[----:B------:R-:W-:Y:S01]  /*0ed0*/  UIADD3 UR4, UR4, 0x3f, URZ ;  /* 0x0000003f04047890 */ /* 0x000fe2000fffe03f */
[----:B------:R-:W-:Y:S01]  /*0ee0*/  UMOV UR38, URZ ;  /* 0x0000003f00267c82 */ /* 0x000fe20008000000 */
[----:B------:R-:W-:Y:S02]  /*0ef0*/  UMOV UR39, URZ ;  /* 0x0000003f00277c82 */ /* 0x000fe40008000000 */
[----:B------:R-:W-:-:S04]  /*0f00*/  USHF.R.S32.HI UR5, URZ, 0x1f, UR4 ;  /* 0x0000001f3f057899 */ /* 0x000fc80008011404 */
[----:B------:R-:W-:-:S04]  /*0f10*/  ULEA.HI UR5, UR5, UR4, URZ, 0x6 ;  /* 0x0000000405057291 */ /* 0x000fc8000f8f303f */
[----:B------:R-:W-:-:S12]  /*0f20*/  USHF.R.S32.HI UR40, URZ, 0x6, UR5 ;  /* 0x000000063f287899 */ /* 0x000fd80008011405 */
.L_x_284:
[----:B------:R-:W-:Y:S01]  /*0f30*/  LOP3.LUT R0, R18, 0x80, RZ, 0xc0, !PT ;  /* 0x0000008012007812 */ /* 0x000fe200078ec0ff */
[----:B--2---:R-:W2:Y:S01]  /*0f40*/  S2UR UR7, SR_CgaCtaId ;  /* 0x00000000000779c3 */ /* 0x004ea20000008800 */
[----:B------:R-:W-:Y:S02]  /*0f50*/  UMOV UR6, 0x400 ;  /* 0x0000040000067882 */ /* 0x000fe40000000000 */
[----:B------:R-:W-:-:S06]  /*0f60*/  SHF.R.U32.HI R0, RZ, 0x7, R0 ;  /* 0x00000007ff007819 */ /* 0x000fcc0000011600 */
[----:B---3--:R-:W3:Y:S01]  /*0f70*/  SHFL.IDX PT, R0, R0, RZ, 0x1f ;  /* 0x00001fff00007589 */ /* 0x008ee200000e0000 */
[----:B--2---:R-:W-:Y:S01]  /*0f80*/  ULEA UR42, UR7, UR6, 0x18 ;  /* 0x00000006072a7291 */ /* 0x004fe2000f8ec03f */
[----:B---3--:R-:W-:-:S13]  /*0f90*/  R2UR UR4, R0 ;  /* 0x00000000000472ca */ /* 0x008fda00000e0000 */
[----:B------:R-:W-:-:S04]  /*0fa0*/  ULEA.HI UR5, UR4, UR4, URZ, 0x1 ;  /* 0x0000000404057291 */ /* 0x000fc8000f8f083f */
[----:B------:R-:W-:-:S04]  /*0fb0*/  ULOP3.LUT UR5, UR5, 0x7fffe, URZ, 0xc0, !UPT ;  /* 0x0007fffe05057892 */ /* 0x000fc8000f8ec03f */
[----:B------:R-:W-:-:S03]  /*0fc0*/  UIADD3 UR5, UR4, -UR5, URZ ;  /* 0x8000000504057290 */ /* 0x000fc6000fffe03f */
[----:B------:R-:W-:Y:S01]  /*0fd0*/  ULDC UR4, c[0x0][0x28c] ;  /* 0x0000a30000047ab9 */ /* 0x000fe20000000800 */
[----:B------:R-:W-:Y:S01]  /*0fe0*/  ULEA UR5, UR5, UR42, 0xd ;  /* 0x0000002a05057291 */ /* 0x000fe2000f8e683f */
[----:B------:R-:W-:-:S03]  /*0ff0*/  ISETP.LT.AND P0, PT, RZ, UR4, PT ;  /* 0x00000004ff007c0c */ /* 0x000fc6000bf01270 */
[----:B------:R-:W-:-:S04]  /*1000*/  UIADD3 UR5, UR5, 0x100, URZ ;  /* 0x0000010005057890 */ /* 0x000fc8000fffe03f */
[----:B------:R-:W-:-:S04]  /*1010*/  USHF.R.U32.HI UR5, URZ, 0x4, UR5 ;  /* 0x000000043f057899 */ /* 0x000fc80008011605 */
[----:B------:R-:W-:Y:S02]  /*1020*/  ULOP3.LUT UR41, UR5, 0x3fff, URZ, 0xc0, !UPT ;  /* 0x00003fff05297892 */ /* 0x000fe4000f8ec03f */
[----:B-1--45:R-:W-:Y:S10]  /*1030*/  @P0 BRA `(.L_x_13) ;  /* 0x0000000000400947 */ /* 0x032ff40003800000 */
[----:B------:R-:W-:Y:S01]  /*1040*/  MOV R0, 0x0 ;  /* 0x0000000000007802 */ /* 0x000fe20000000f00 */
[----:B------:R-:W-:Y:S01]  /*1050*/  ULDC.64 UR4, c[0x4][0x68] ;  /* 0x01001a0000047ab9 */ /* 0x000fe20000000a00 */
[----:B------:R-:W-:Y:S01]  /*1060*/  ULDC.64 UR6, c[0x4][0x8] ;  /* 0x0100020000067ab9 */ /* 0x000fe20000000a00 */
[----:B01----:R-:W-:Y:S01]  /*1070*/  IMAD.U32 R4, RZ, RZ, UR4 ;  /* 0x00000004ff047e24 */ /* 0x003fe2000f8e00ff */
[----:B------:R0:W1:Y:S01]  /*1080*/  LDC.64 R14, c[0x4][R0] ;  /* 0x01000000000e7b82 */ /* 0x0000620000000a00 */
[----:B------:R-:W-:Y:S01]  /*1090*/  IMAD.U32 R5, RZ, RZ, UR5 ;  /* 0x00000005ff057e24 */ /* 0x000fe2000f8e00ff */
[----:B------:R-:W-:Y:S01]  /*10a0*/  ULDC.64 UR4, c[0x4][0x70] ;  /* 0x01001c0000047ab9 */ /* 0x000fe20000000a00 */
[----:B------:R-:W-:Y:S01]  /*10b0*/  IMAD.U32 R10, RZ, RZ, UR6 ;  /* 0x00000006ff0a7e24 */ /* 0x000fe2000f8e00ff */
[----:B------:R-:W-:Y:S01]  /*10c0*/  MOV R12, 0x1 ;  /* 0x00000001000c7802 */ /* 0x000fe20000000f00 */
[----:B------:R-:W-:Y:S02]  /*10d0*/  IMAD.U32 R6, RZ, RZ, UR4 ;  /* 0x00000004ff067e24 */ /* 0x000fe4000f8e00ff */
[----:B------:R-:W-:-:S02]  /*10e0*/  IMAD.U32 R7, RZ, RZ, UR5 ;  /* 0x00000005ff077e24 */ /* 0x000fc4000f8e00ff */
[----:B------:R-:W-:Y:S02]  /*10f0*/  IMAD.U32 R11, RZ, RZ, UR7 ;  /* 0x00000007ff0b7e24 */ /* 0x000fe4000f8e00ff */
[----:B------:R-:W-:Y:S02]  /*1100*/  IMAD.MOV.U32 R8, RZ, RZ, 0x1e1 ;  /* 0x000001e1ff087424 */ /* 0x000fe400078e00ff */
[----:B0-----:R-:W-:-:S07]  /*1110*/  IMAD.MOV.U32 R13, RZ, RZ, RZ ;  /* 0x000000ffff0d7224 */ /* 0x001fce00078e00ff */
[----:B------:R-:W-:-:S07]  /*1120*/  LEPC R20, `(.L_x_13) ;  /* 0x000000001014794e */ /* 0x000fce0000000000 */
[----:B-1---5:R-:W-:Y:S05]  /*1130*/  CALL.ABS.NOINC R14 ;  /* 0x000000000e007343 */ /* 0x022fea0003c00000 */
.L_x_13:
[----:B------:R-:W-:-:S13]  /*1140*/  ISETP.NE.AND P0, PT, R164, 0x3, PT ;  /* 0x00000003a400780c */ /* 0x000fda0003f05270 */
[----:B------:R-:W-:Y:S05]  /*1150*/  @!P0 BRA `(.L_x_14) ;  /* 0x0000000000048947 */ /* 0x000fea0003800000 */
[----:B------:R-:W-:Y:S01]  /*1160*/  BPT.TRAP 0x1 ;  /* 0x000000040000795c */ /* 0x000fe20000300000 */
.L_x_14:
[----:B------:R-:W-:Y:S02]  /*1170*/  IMAD.U32 R3, RZ, RZ, UR39 ;  /* 0x00000027ff037e24 */ /* 0x000fe4000f8e00ff */
[----:B------:R-:W-:-:S03]  /*1180*/  IMAD.U32 R0, RZ, RZ, UR38 ;  /* 0x00000026ff007e24 */ /* 0x000fc6000f8e00ff */
[----:B------:R-:W-:Y:S02]  /*1190*/  LEA R3, R3, UR42, 0x3 ;  /* 0x0000002a03037c11 */ /* 0x000fe4000f8e18ff */
[----:B------:R-:W-:-:S04]  /*11a0*/  SHF.L.U32 R0, R0, 0x1f, RZ ;  /* 0x0000001f00007819 */ /* 0x000fc800000006ff */
[----:B------:R2:W3:Y:S01]  /*11b0*/  SYNCS.PHASECHK.TRANS64.TRYWAIT P1, [R3+URZ], R0 ;  /* 0x00000000030075a7 */ /* 0x0004e2000802017f */
[----:B------:R-:W-:Y:S05]  /*11c0*/  @!P0 BRA `(.L_x_15) ;  /* 0x0000000000048947 */ /* 0x000fea0003800000 */
[----:B------:R-:W-:Y:S01]  /*11d0*/  BPT.TRAP 0x1 ;  /* 0x000000040000795c */ /* 0x000fe20000300000 */
.L_x_15:
[----:B---3--:R-:W-:Y:S05]  /*11e0*/  @P1 BRA `(.L_x_16) ;  /* 0x0000000000081947 */ /* 0x008fea0003800000 */
[----:B------:R-:W3:Y:S02]  /*11f0*/  SYNCS.PHASECHK.TRANS64.TRYWAIT P1, [R3+URZ], R0 ;  /* 0x00000000030075a7 */ /* 0x000ee4000802017f */
[----:B---3--:R-:W-:Y:S05]  /*1200*/  @!P1 BRA `(.L_x_17) ;  /* 0x000000b000009947 */ /* 0x008fea0003800000 */
.L_x_16:
[----:B------:R-:W-:-:S04]  /*1210*/  UISETP.LT.AND UP0, UPT, UR40, 0x1, UPT ;  /* 0x000000012800788c */ /* 0x000fc8000bf01270 */
[----:B------:R-:W-:-:S04]  /*1220*/  USEL UR4, UR40, 0x1, UP0 ;  /* 0x0000000128047887 */ /* 0x000fc80008000000 */
[----:B------:R-:W-:-:S06]  /*1230*/  UIADD3 UR4, UR40, -UR4, URZ ;  /* 0x8000000428047290 */ /* 0x000fcc000fffe03f */
[----:B--23--:R-:W-:Y:S01]  /*1240*/  IMAD.U32 R0, RZ, RZ, UR4 ;  /* 0x00000004ff007e24 */ /* 0x00cfe2000f8e00ff */
[----:B------:R-:W-:Y:S05]  /*1250*/  WARPSYNC.ALL ;  /* 0x0000000000007948 */ /* 0x000fea0003800000 */
[----:B------:R-:W-:Y:S01]  /*1260*/  ISETP.GE.AND P1, PT, R0, 0x1, PT ;  /* 0x000000010000780c */ /* 0x000fe20003f26270 */
[----:B------:R-:W-:Y:S01]  /*1270*/  UIADD3 UR4, UR42, 0x20100, URZ ;  /* 0x000201002a047890 */ /* 0x000fe2000fffe03f */
[----:B------:R-:W-:Y:S01]  /*1280*/  WARPGROUP.ARRIVE ;  /* 0x00000000000079c5 */ /* 0x000fe20000000000 */
[----:B------:R-:W-:Y:S01]  /*1290*/  UMOV UR9, 0x40000040 ;  /* 0x4000004000097882 */ /* 0x000fe20000000000 */
[----:B------:R-:W-:Y:S01]  /*12a0*/  UMOV UR11, 0x40000040 ;  /* 0x40000040000b7882 */ /* 0x000fe20000000000 */
[----:B------:R-:W-:-:S04]  /*12b0*/  USHF.R.U32.HI UR4, URZ, 0x4, UR4 ;  /* 0x000000043f047899 */ /* 0x000fc80008011604 */
[----:B------:R-:W-:Y:S02]  /*12c0*/  ULOP3.LUT UR5, UR4, 0x3fff, URZ, 0xc0, !UPT ;  /* 0x00003fff04057892 */ /* 0x000fe4000f8ec03f */
[----:B------:R-:W-:Y:S02]  /*12d0*/  ULOP3.LUT UR4, UR41, 0x10000, URZ, 0xfc, !UPT ;  /* 0x0001000029047892 */ /* 0x000fe4000f8efc3f */
[----:B------:R-:W-:Y:S02]  /*12e0*/  ULOP3.LUT UR5, UR5, 0x10000, URZ, 0xfc, !UPT ;  /* 0x0001000005057892 */ /* 0x000fe4000f8efc3f */
[----:B------:R-:W-:Y:S02]  /*12f0*/  ULEA UR6, UR39, UR4, 0xb ;  /* 0x0000000427067291 */ /* 0x000fe4000f8e583f */
[----:B------:R-:W-:-:S05]  /*1300*/  ULEA UR7, UR39, UR5, 0xa ;  /* 0x0000000527077291 */ /* 0x000fca000f8e503f */
[----:B------:R-:W-:Y:S02]  /*1310*/  UMOV UR8, UR6 ;  /* 0x0000000600087c82 */ /* 0x000fe40008000000 */
[----:B------:R-:W-:Y:S02]  /*1320*/  UMOV UR10, UR7 ;  /* 0x00000007000a7c82 */ /* 0x000fe40008000000 */
[----:B------:R-:W-:Y:S01]  /*1330*/  HGMMA.64x128x16.F32.BF16 R88, gdesc[UR8], RZ, !UPT, gsb0 ;  /* 0x01e00000085879f0 */ /* 0x000fe2000c0018ff */
[----:B------:R-:W-:Y:S01]  /*1340*/  UIADD3 UR8, UR6, 0x400, URZ ;  /* 0x0000040006087890 */ /* 0x000fe2000fffe03f */
[----:B------:R-:W-:Y:S01]  /*1350*/  UMOV UR9, 0x40000040 ;  /* 0x4000004000097882 */ /* 0x000fe20000000000 */
[----:B------:R-:W-:Y:S02]  /*1360*/  WARPGROUP.DEPBAR.LE gsb0, 0x0 ;  /* 0x00008000000079c5 */ /* 0x000fe40000010000 */
[----:B------:R-:W-:-:S07]  /*1370*/  WARPGROUP.ARRIVE ;  /* 0x00000000000079c5 */ /* 0x000fce0000000000 */
[----:B------:R-:W-:Y:S01]  /*1380*/  HGMMA.64x128x16.F32.BF16 R24, gdesc[UR8], RZ, !UPT, gsb0 ;  /* 0x01e00000081879f0 */ /* 0x000fe2000c0018ff */
[----:B------:R-:W-:Y:S02]  /*1390*/  UIADD3 UR8, UR6, 0x2, URZ ;  /* 0x0000000206087890 */ /* 0x000fe4000fffe03f */
[----:B------:R-:W-:Y:S01]  /*13a0*/  UIADD3 UR10, UR7, 0x2, URZ ;  /* 0x00000002070a7890 */ /* 0x000fe2000fffe03f */
[----:B------:R-:W-:Y:S01]  /*13b0*/  UMOV UR9, 0x40000040 ;  /* 0x4000004000097882 */ /* 0x000fe20000000000 */
[----:B------:R-:W-:Y:S01]  /*13c0*/  UMOV UR11, 0x40000040 ;  /* 0x40000040000b7882 */ /* 0x000fe20000000000 */
[----:B------:R-:W-:Y:S02]  /*13d0*/  WARPGROUP.DEPBAR.LE gsb0, 0x0 ;  /* 0x00008000000079c5 */ /* 0x000fe40000010000 */
[----:B------:R-:W-:-:S06]  /*13e0*/  WARPGROUP.ARRIVE ;  /* 0x00000000000079c5 */ /* 0x000fcc0000000000 */
[----:B------:R-:W-:Y:S01]  /*13f0*/  HGMMA.64x128x16.F32.BF16 R88, gdesc[UR8], R88, gsb0 ;  /* 0x01e00000085879f0 */ /* 0x000fe20008001858 */
[----:B------:R-:W-:Y:S01]  /*1400*/  UIADD3 UR8, UR6, 0x402, URZ ;  /* 0x0000040206087890 */ /* 0x000fe2000fffe03f */
[----:B------:R-:W-:Y:S01]  /*1410*/  UMOV UR9, 0x40000040 ;  /* 0x4000004000097882 */ /* 0x000fe20000000000 */
[----:B------:R-:W-:Y:S02]  /*1420*/  WARPGROUP.DEPBAR.LE gsb0, 0x0 ;  /* 0x00008000000079c5 */ /* 0x000fe40000010000 */
[----:B------:R-:W-:-:S07]  /*1430*/  WARPGROUP.ARRIVE ;  /* 0x00000000000079c5 */ /* 0x000fce0000000000 */
[----:B------:R-:W-:Y:S01]  /*1440*/  HGMMA.64x128x16.F32.BF16 R24, gdesc[UR8], R24, gsb0 ;  /* 0x01e00000081879f0 */ /* 0x000fe20008001818 */
        /* <DEDUP_REMOVED lines=23> */
[----:B------:R-:W-:Y:S03]  /*15c0*/  HGMMA.64x128x16.F32.BF16 R24, gdesc[UR8], R24, gsb0 ;  /* 0x01e00000081879f0 */ /* 0x000fe60008001818 */
[----:B------:R-:W-:Y:S02]  /*15d0*/  WARPGROUP.DEPBAR.LE gsb0, 0x0 ;  /* 0x00008000000079c5 */ /* 0x000fe40000010000 */
[----:B------:R-:W-:Y:S05]  /*15e0*/  @!P1 BRA `(.L_x_18) ;  /* 0x0000000400689947 */ /* 0x000fea0003800000 */
[----:B------:R-:W-:-:S04]  /*15f0*/  UIADD3 UR6, UR39, 0x1, URZ ;  /* 0x0000000127067890 */ /* 0x000fc8000fffe03f */
[----:B------:R-:W-:-:S04]  /*1600*/  UISETP.NE.AND UP0, UPT, UR6, 0x4, UPT ;  /* 0x000000040600788c */ /* 0x000fc8000bf05270 */
[----:B------:R-:W-:Y:S02]  /*1610*/  USEL UR7, URZ, 0x1, UP0 ;  /* 0x000000013f077887 */ /* 0x000fe40008000000 */
[----:B------:R-:W-:Y:S02]  /*1620*/  USEL UR6, UR6, URZ, UP0 ;  /* 0x0000003f06067287 */ /* 0x000fe40008000000 */
[----:B------:R-:W-:-:S06]  /*1630*/  ULOP3.LUT UR7, UR38, UR7, URZ, 0x3c, !UPT ;  /* 0x0000000726077292 */ /* 0x000fcc000f8e3c3f */
[----:B01----:R-:W-:Y:S01]  /*1640*/  IMAD.U32 R5, RZ, RZ, UR7 ;  /* 0x00000007ff057e24 */ /* 0x003fe2000f8e00ff */
[----:B------:R-:W-:-:S06]  /*1650*/  UMOV UR7, UR39 ;  /* 0x0000002700077c82 */ /* 0x000fcc0008000000 */
.L_x_25:
[----:B01----:R-:W-:Y:S05]  /*1660*/  @!P0 BRA `(.L_x_19) ;  /* 0x0000000000048947 */ /* 0x003fea0003800000 */
[----:B------:R-:W-:Y:S01]  /*1670*/  BPT.TRAP 0x1 ;  /* 0x000000040000795c */ /* 0x000fe20000300000 */
.L_x_19:
[----:B------:R-:W0:Y:S01]  /*1680*/  S2UR UR9, SR_CgaCtaId ;  /* 0x00000000000979c3 */ /* 0x000e220000008800 */
[----:B------:R-:W-:Y:S01]  /*1690*/  UMOV UR8, 0x400 ;  /* 0x0000040000087882 */ /* 0x000fe20000000000 */
[----:B------:R-:W-:Y:S01]  /*16a0*/  SHF.L.U32 R3, R5, 0x1f, RZ ;  /* 0x0000001f05037819 */ /* 0x000fe200000006ff */
[----:B0-----:R-:W-:-:S04]  /*16b0*/  ULEA UR14, UR9, UR8, 0x18 ;  /* 0x00000008090e7291 */ /* 0x001fc8000f8ec03f */
[----:B------:R-:W-:-:S09]  /*16c0*/  ULEA UR8, UR6, UR14, 0x3 ;  /* 0x0000000e06087291 */ /* 0x000fd2000f8e183f */
[----:B------:R0:W1:Y:S01]  /*16d0*/  SYNCS.PHASECHK.TRANS64.TRYWAIT P1, [UR8], R3 ;  /* 0x00000003ff0075a7 */ /* 0x0000620008020148 */
[----:B------:R-:W-:Y:S05]  /*16e0*/  @!P0 BRA `(.L_x_20) ;  /* 0x0000000000048947 */ /* 0x000fea0003800000 */
[----:B------:R-:W-:Y:S01]  /*16f0*/  BPT.TRAP 0x1 ;  /* 0x000000040000795c */ /* 0x000fe20000300000 */
.L_x_20:
[----:B-1----:R-:W-:Y:S05]  /*1700*/  @P1 BRA `(.L_x_21) ;  /* 0x0000000000081947 */ /* 0x002fea0003800000 */
[----:B------:R-:W1:Y:S02]  /*1710*/  SYNCS.PHASECHK.TRANS64.TRYWAIT P1, [UR8], R3 ;  /* 0x00000003ff0075a7 */ /* 0x000e640008020148 */
[----:B-1----:R-:W-:Y:S05]  /*1720*/  @!P1 BRA `(.L_x_22) ;  /* 0x000000a800cc9947 */ /* 0x002fea0003800000 */
.L_x_21:
[----:B------:R-:W-:Y:S01]  /*1730*/  ULEA UR12, UR6, UR4, 0xb ;  /* 0x00000004060c7291 */ /* 0x000fe2000f8e583f */
[----:B------:R-:W-:Y:S01]  /*1740*/  WARPGROUP.ARRIVE ;  /* 0x00000000000079c5 */ /* 0x000fe20000000000 */
[----:B------:R-:W-:Y:S01]  /*1750*/  ULEA UR13, UR6, UR5, 0xa ;  /* 0x00000005060d7291 */ /* 0x000fe2000f8e503f */
[----:B------:R-:W-:Y:S01]  /*1760*/  UMOV UR9, 0x40000040 ;  /* 0x4000004000097882 */ /* 0x000fe20000000000 */
[----:B------:R-:W-:-:S03]  /*1770*/  UMOV UR11, 0x40000040 ;  /* 0x40000040000b7882 */ /* 0x000fc60000000000 */
[----:B------:R-:W-:Y:S02]  /*1780*/  UMOV UR8, UR12 ;  /* 0x0000000c00087c82 */ /* 0x000fe40008000000 */
[----:B------:R-:W-:Y:S02]  /*1790*/  UMOV UR10, UR13 ;  /* 0x0000000d000a7c82 */ /* 0x000fe40008000000 */
        /* <DEDUP_REMOVED lines=44> */
[----:B------:R-:W-:Y:S01]  /*1a60*/  BPT.TRAP 0x1 ;  /* 0x000000040000795c */ /* 0x000fe20000300000 */
.L_x_23:
[----:B------:R-:W-:Y:S01]  /*1a70*/  ULEA UR8, UR7, UR14, 0x3 ;  /* 0x0000000e07087291 */ /* 0x000fe2000f8e183f */
[----:B------:R-:W-:-:S03]  /*1a80*/  ISETP.GT.U32.AND P1, PT, R19, 0x1, PT ;  /* 0x000000011300780c */ /* 0x000fc60003f24070 */
[----:B------:R-:W-:-:S04]  /*1a90*/  UIADD3 UR8, UR8, 0x20, URZ ;  /* 0x0000002008087890 */ /* 0x000fc8000fffe03f */
[----:B------:R-:W-:-:S09]  /*1aa0*/  UPRMT UR8, URZ, 0x654, UR8 ;  /* 0x000006543f087896 */ /* 0x000fd20008000008 */
[----:B------:R-:W-:Y:S01]  /*1ab0*/  SYNCS.ARRIVE.TRANS64.RED.A1T0 RZ, [UR8], RZ ;  /* 0x000000ffffff79a7 */ /* 0x000fe20008100408 */
[----:B------:R-:W-:Y:S05]  /*1ac0*/  @P1 BRA `(.L_x_24) ;  /* 0x0000000000041947 */ /* 0x000fea0003800000 */
[----:B------:R-:W-:Y:S01]  /*1ad0*/  BPT.TRAP 0x1 ;  /* 0x000000040000795c */ /* 0x000fe20000300000 */
.L_x_24:
[----:B------:R-:W-:Y:S01]  /*1ae0*/  UIADD3 UR6, UR6, 0x1, URZ ;  /* 0x0000000106067890 */ /* 0x000fe2000fffe03f */
[C---:B------:R-:W-:Y:S01]  /*1af0*/  ISETP.GT.AND P1, PT, R0.reuse, 0x1, PT ;  /* 0x000000010000780c */ /* 0x040fe20003f24270 */
[----:B------:R-:W-:Y:S01]  /*1b00*/  UIADD3 UR7, UR7, 0x1, URZ ;  /* 0x0000000107077890 */ /* 0x000fe2000fffe03f */
[----:B------:R-:W-:Y:S01]  /*1b10*/  VIADD R0, R0, 0xffffffff ;  /* 0xffffffff00007836 */ /* 0x000fe20000000000 */
[----:B------:R-:W-:Y:S02]  /*1b20*/  UISETP.NE.AND UP0, UPT, UR6, 0x4, UPT ;  /* 0x000000040600788c */ /* 0x000fe4000bf05270 */
[----:B------:R-:W-:Y:S02]  /*1b30*/  UISETP.NE.AND UP1, UPT, UR7, 0x4, UPT ;  /* 0x000000040700788c */ /* 0x000fe4000bf25270 */
[----:B------:R-:W-:Y:S02]  /*1b40*/  USEL UR8, URZ, 0x1, UP0 ;  /* 0x000000013f087887 */ /* 0x000fe40008000000 */
[----:B------:R-:W-:-:S02]  /*1b50*/  USEL UR6, UR6, URZ, UP0 ;  /* 0x0000003f06067287 */ /* 0x000fc40008000000 */
[----:B------:R-:W-:Y:S02]  /*1b60*/  USEL UR7, UR7, URZ, UP1 ;  /* 0x0000003f07077287 */ /* 0x000fe40008800000 */
[----:B------:R-:W-:Y:S01]  /*1b70*/  LOP3.LUT R5, R5, UR8, RZ, 0x3c, !PT ;  /* 0x0000000805057c12 */ /* 0x000fe2000f8e3cff */
[----:B------:R-:W-:Y:S09]  /*1b80*/  @P1 BRA `(.L_x_25) ;  /* 0xfffffff800b41947 */ /* 0x000ff2000383ffff */
.L_x_18:
[----:B------:R-:W2:Y:S02]  /*1b90*/  LDC R0, c[0x0][0x28c] ;  /* 0x0000a300ff007b82 */ /* 0x000ea40000000800 */
[----:B--2---:R-:W-:-:S13]  /*1ba0*/  ISETP.GE.AND P1, PT, R0, 0x1, PT ;  /* 0x000000010000780c */ /* 0x004fda0003f26270 */
[----:B------:R-:W-:Y:S05]  /*1bb0*/  @!P1 BRA `(.L_x_26) ;  /* 0x0000000000409947 */ /* 0x000fea0003800000 */
[----:B------:R-:W-:Y:S05]  /*1bc0*/  @!P0 BRA `(.L_x_27) ;  /* 0x0000000000048947 */ /* 0x000fea0003800000 */
[----:B------:R-:W-:Y:S01]  /*1bd0*/  BPT.TRAP 0x1 ;  /* 0x000000040000795c */ /* 0x000fe20000300000 */
.L_x_27:
[----:B------:R-:W2:Y:S01]  /*1be0*/  S2UR UR6, SR_CgaCtaId ;  /* 0x00000000000679c3 */ /* 0x000ea20000008800 */
[----:B------:R-:W-:Y:S01]  /*1bf0*/  UISETP.LT.AND UP0, UPT, UR40, 0x1, UPT ;  /* 0x000000012800788c */ /* 0x000fe2000bf01270 */
[----:B------:R-:W-:Y:S01]  /*1c00*/  ISETP.GT.U32.AND P0, PT, R19, 0x1, PT ;  /* 0x000000011300780c */ /* 0x000fe20003f04070 */
[----:B------:R-:W-:Y:S02]  /*1c10*/  UMOV UR5, 0x400 ;  /* 0x0000040000057882 */ /* 0x000fe40000000000 */
[----:B------:R-:W-:-:S04]  /*1c20*/  USEL UR4, UR40, 0x1, UP0 ;  /* 0x0000000128047887 */ /* 0x000fc80008000000 */
[----:B------:R-:W-:-:S04]  /*1c30*/  UIADD3 UR4, UR39, UR40, -UR4 ;  /* 0x0000002827047290 */ /* 0x000fc8000fffe804 */
[----:B------:R-:W-:-:S04]  /*1c40*/  USHF.L.U32 UR4, UR4, 0x3, URZ ;  /* 0x0000000304047899 */ /* 0x000fc8000800063f */
[----:B------:R-:W-:Y:S02]  /*1c50*/  ULOP3.LUT UR4, UR4, 0x18, URZ, 0xc0, !UPT ;  /* 0x0000001804047892 */ /* 0x000fe4000f8ec03f */
[----:B--2---:R-:W-:-:S04]  /*1c60*/  ULEA UR5, UR6, UR5, 0x18 ;  /* 0x0000000506057291 */ /* 0x004fc8000f8ec03f */
[----:B------:R-:W-:-:S04]  /*1c70*/  UIADD3 UR4, UR5, 0x20, UR4 ;  /* 0x0000002005047890 */ /* 0x000fc8000fffe004 */
[----:B------:R-:W-:-:S09]  /*1c80*/  UPRMT UR4, URZ, 0x654, UR4 ;  /* 0x000006543f047896 */ /* 0x000fd20008000004 */
[----:B------:R-:W-:Y:S01]  /*1c90*/  SYNCS.ARRIVE.TRANS64.RED.A1T0 RZ, [UR4], RZ ;  /* 0x000000ffffff79a7 */ /* 0x000fe20008100404 */
[----:B------:R-:W-:Y:S05]  /*1ca0*/  @P0 BRA `(.L_x_26) ;  /* 0x0000000000040947 */ /* 0x000fea0003800000 */
[----:B------:R-:W-:Y:S01]  /*1cb0*/  BPT.TRAP 0x1 ;  /* 0x000000040000795c */ /* 0x000fe20000300000 */
.L_x_26:
[----:B------:R-:W2:Y:S01]  /*1cc0*/  LDC R6, c[0x0][0x288] ;  /* 0x0000a200ff067b82 */ /* 0x000ea20000000800 */
[----:B01----:R-:W-:Y:S01]  /*1cd0*/  LOP3.LUT R4, R18, 0x60, RZ, 0xc0, !PT ;  /* 0x0000006012047812 */ /* 0x003fe200078ec0ff */
[----:B------:R-:W-:Y:S01]  /*1ce0*/  UIADD3 UR39, UR40, UR39, URZ ;  /* 0x0000002728277290 */ /* 0x000fe2000fffe03f */
[----:B------:R-:W-:Y:S01]  /*1cf0*/  LOP3.LUT R0, R22, 0x1, RZ, 0xc0, !PT ;  /* 0x0000000116007812 */ /* 0x000fe200078ec0ff */
[----:B------:R-:W-:Y:S01]  /*1d00*/  IMAD.SHL.U32 R13, R153, 0x80, RZ ;  /* 0x00000080990d7824 */ /* 0x000fe200078e00ff */
[----:B------:R-:W-:Y:S01]  /*1d10*/  SHF.R.U32.HI R3, RZ, 0x2, R18 ;  /* 0x00000002ff037819 */ /* 0x000fe20000011612 */
[----:B------:R-:W-:Y:S01]  /*1d20*/  USHF.R.U32.HI UR4, URZ, 0x2, UR39 ;  /* 0x000000023f047899 */ /* 0x000fe20008011627 */
[----:B------:R-:W-:Y:S01]  /*1d30*/  SHF.R.U32.HI R10, RZ, 0x1, R4 ;  /* 0x00000001ff0a7819 */ /* 0x000fe20000011604 */
[----:B------:R-:W-:Y:S01]  /*1d40*/  IMAD.SHL.U32 R4, R0, 0x40, RZ ;  /* 0x0000004000047824 */ /* 0x000fe200078e00ff */
[----:B------:R-:W-:Y:S01]  /*1d50*/  LOP3.LUT R3, R3, 0x7, RZ, 0xc0, !PT ;  /* 0x0000000703037812 */ /* 0x000fe200078ec0ff */
[----:B------:R-:W-:Y:S01]  /*1d60*/  ULOP3.LUT UR4, UR4, 0x1, URZ, 0xc0, !UPT ;  /* 0x0000000104047892 */ /* 0x000fe2000f8ec03f */
[----:B------:R-:W-:Y:S01]  /*1d70*/  SHF.L.U32 R15, R152, 0x8, RZ ;  /* 0x00000008980f7819 */ /* 0x000fe200000006ff */
[----:B------:R-:W-:Y:S01]  /*1d80*/  ULDC UR8, c[0x0][0x284] ;  /* 0x0000a10000087ab9 */ /* 0x000fe20000000800 */
[--C-:B------:R-:W-:Y:S01]  /*1d90*/  IADD3 R5, RZ, -R10, -R3.reuse ;  /* 0x8000000aff057210 */ /* 0x100fe20007ffe803 */
[----:B------:R-:W-:Y:S01]  /*1da0*/  UISETP.GT.U32.AND UP1, UPT, UR39, 0x3, UPT ;  /* 0x000000032700788c */ /* 0x000fe2000bf24070 */
[----:B------:R-:W-:Y:S01]  /*1db0*/  LOP3.LUT R3, R4, 0x40, R3, 0xe2, !PT ;  /* 0x0000004004037812 */ /* 0x000fe200078ee203 */
[----:B------:R-:W-:Y:S01]  /*1dc0*/  UISETP.NE.U32.AND UP0, UPT, UR4, 0x1, UPT ;  /* 0x000000010400788c */ /* 0x000fe2000bf05070 */
[----:B------:R-:W-:Y:S01]  /*1dd0*/  LOP3.LUT R4, R18, 0x3, RZ, 0xc0, !PT ;  /* 0x0000000312047812 */ /* 0x000fe200078ec0ff */
[----:B------:R-:W-:Y:S01]  /*1de0*/  ULDC.64 UR6, c[0x0][0x5d0] ;  /* 0x0001740000067ab9 */ /* 0x000fe20000000a00 */
[----:B------:R-:W-:Y:S01]  /*1df0*/  SHF.R.S32.HI R21, RZ, 0x1f, R23 ;  /* 0x0000001fff157819 */ /* 0x000fe20000011417 */
[----:B------:R-:W-:Y:S01]  /*1e00*/  UISETP.LT.U32.AND UP1, UPT, UR40, 0x4, UP1 ;  /* 0x000000042800788c */ /* 0x000fe20008f21070 */
[----:B------:R-:W-:Y:S01]  /*1e10*/  IMAD.WIDE R8, R152, 0x100, RZ ;  /* 0x0000010098087825 */ /* 0x000fe200078e02ff */
[----:B------:R-:W-:Y:S01]  /*1e20*/  UISETP.GT.U32.AND UP0, UPT, UR40, 0x3, !UP0 ;  /* 0x000000032800788c */ /* 0x000fe2000c704070 */
[----:B--2---:R-:W-:-:S02]  /*1e30*/  ISETP.GE.AND P0, PT, R13, R6, PT ;  /* 0x000000060d00720c */ /* 0x004fc40003f06270 */
[----:B------:R-:W-:Y:S01]  /*1e40*/  IMAD R12, R4, -0x2, R6 ;  /* 0xfffffffe040c7824 */ /* 0x000fe200078e0206 */
[----:B------:R-:W-:Y:S01]  /*1e50*/  USEL UR5, URZ, 0x1, !UP1 ;  /* 0x000000013f057887 */ /* 0x000fe2000c800000 */
[----:B------:R-:W-:Y:S01]  /*1e60*/  IMAD.SHL.U32 R6, R18, 0x2, RZ ;  /* 0x0000000212067824 */ /* 0x000fe200078e00ff */
[----:B------:R-:W-:Y:S01]  /*1e70*/  ISETP.GE.OR P0, PT, R15, UR8, P0 ;  /* 0x000000080f007c0c */ /* 0x000fe20008706670 */
[----:B------:R-:W-:Y:S01]  /*1e80*/  IMAD R4, R21, UR6, RZ ;  /* 0x0000000615047c24 */ /* 0x000fe2000f8e02ff */
[----:B------:R-:W-:Y:S01]  /*1e90*/  USEL UR4, URZ, 0x1, !UP0 ;  /* 0x000000013f047887 */ /* 0x000fe2000c000000 */
[----:B------:R-:W-:Y:S01]  /*1ea0*/  IMAD R0, R0, -0x40, R5 ;  /* 0xffffffc000007824 */ /* 0x000fe200078e0205 */
[----:B------:R-:W-:Y:S01]  /*1eb0*/  LOP3.LUT R6, R13, 0x6, R6, 0xf8, !PT ;  /* 0x000000060d067812 */ /* 0x000fe200078ef806 */
[----:B------:R-:W-:Y:S01]  /*1ec0*/  IMAD R11, R23, UR7, R4 ;  /* 0x00000007170b7c24 */ /* 0x000fe2000f8e0204 */
[----:B------:R-:W-:Y:S01]  /*1ed0*/  LOP3.LUT R153, R8, R3, R10, 0xfe, !PT ;  /* 0x0000000308997212 */ /* 0x000fe200078efe0a */
[----:B------:R-:W-:Y:S01]  /*1ee0*/  ULOP3.LUT UR39, UR39, 0x3, URZ, 0xc0, !UPT ;  /* 0x0000000327277892 */ /* 0x000fe2000f8ec03f */
[----:B------:R-:W-:Y:S01]  /*1ef0*/  SHF.R.S32.HI R7, RZ, 0x1f, R6 ;  /* 0x0000001fff077819 */ /* 0x000fe20000011406 */
[----:B------:R-:W-:Y:S01]  /*1f00*/  ULOP3.LUT UR38, UR4, UR38, UR5, 0x96, !UPT ;  /* 0x0000002604267292 */ /* 0x000fe2000f8e9605 */
[----:B------:R-:W-:Y:S01]  /*1f10*/  IADD3 R3, -R15, UR8, R0 ;  /* 0x000000080f037c10 */ /* 0x000fe2000fffe100 */
[----:B------:R-:W-:-:S02]  /*1f20*/  IMAD.IADD R0, R12, 0x1, -R13 ;  /* 0x000000010c007824 */ /* 0x000fc400078e0a0d */
[----:B------:R-:W-:-:S04]  /*1f30*/  IMAD.WIDE.U32 R4, R23, UR6, R6 ;  /* 0x0000000617047c25 */ /* 0x000fc8000f8e0006 */
[----:B------:R-:W-:Y:S02]  /*1f40*/  IMAD.IADD R11, R5, 0x1, R11 ;  /* 0x00000001050b7824 */ /* 0x000fe400078e020b */
[----:B------:R-:W-:Y:S02]  /*1f50*/  IMAD.MOV.U32 R152, RZ, RZ, -0x1 ;  /* 0xffffffffff987424 */ /* 0x000fe400078e00ff */
[----:B------:R-:W-:Y:S01]  /*1f60*/  IMAD.MOV.U32 R10, RZ, RZ, R4 ;  /* 0x000000ffff0a7224 */ /* 0x000fe200078e0004 */
[----:B------:R-:W-:Y:S06]  /*1f70*/  @P0 BRA `(.L_x_28) ;  /* 0x00000084006c0947 */ /* 0x000fec0003800000 */
[----:B------:R-:W0:Y:S01]  /*1f80*/  LDC.64 R4, c[0x0][0x5c8] ;  /* 0x00017200ff047b82 */ /* 0x000e220000000a00 */
[----:B-----5:R-:W-:Y:S01]  /*1f90*/  FSETP.NEU.AND P0, PT, R155, RZ, PT ;  /* 0x000000ff9b00720b */ /* 0x020fe20003f0d000 */
[----:B------:R-:W-:Y:S01]  /*1fa0*/  BSSY B0, `(.L_x_28) ;  /* 0x0000858000007945 */ /* 0x000fe20003800000 */
[----:B------:R-:W-:-:S04]  /*1fb0*/  ISETP.GT.AND P3, PT, R3, RZ, PT ;  /* 0x000000ff0300720c */ /* 0x000fc80003f64270 */
[----:B------:R-:W-:Y:S01]  /*1fc0*/  ISETP.GT.AND P1, PT, R0, RZ, P3 ;  /* 0x000000ff0000720c */ /* 0x000fe20001f24270 */
[-C--:B0-----:R-:W-:Y:S02]  /*1fd0*/  IMAD R12, R9, R4.reuse, RZ ;  /* 0x00000004090c7224 */ /* 0x081fe400078e02ff */
[----:B------:R-:W-:-:S04]  /*1fe0*/  IMAD.WIDE.U32 R166, R153, R4, R10 ;  /* 0x0000000499a67225 */ /* 0x000fc800078e000a */
[----:B------:R-:W-:-:S04]  /*1ff0*/  IMAD R11, R153, R5, R12 ;  /* 0x00000005990b7224 */ /* 0x000fc800078e020c */
[----:B------:R-:W-:Y:S01]  /*2000*/  IMAD.IADD R169, R167, 0x1, R11 ;  /* 0x00000001a7a97824 */ /* 0x000fe200078e020b */
[----:B------:R-:W-:Y:S06]  /*2010*/  @!P0 BRA `(.L_x_29) ;  /* 0x00000060000c8947 */ /* 0x000fec0003800000 */
[----:B------:R-:W0:Y:S01]  /*2020*/  LDC.64 R12, c[0x0][0x5b8] ;  /* 0x00016e00ff0c7b82 */ /* 0x000e220000000a00 */
[----:B------:R-:W-:-:S07]  /*2030*/  ULDC.64 UR4, c[0x0][0x5c0] ;  /* 0x0001700000047ab9 */ /* 0x000fce0000000a00 */
[----:B------:R-:W1:Y:S08]  /*2040*/  LDC.64 R14, c[0x0][0x5b0] ;  /* 0x00016c00ff0e7b82 */ /* 0x000e700000000a00 */
[----:B------:R-:W2:Y:S01]  /*2050*/  LDC.64 R10, c[0x0][0x5a8] ;  /* 0x00016a00ff0a7b82 */ /* 0x000ea20000000a00 */
[----:B0-----:R-:W-:-:S04]  /*2060*/  IMAD R20, R21, R12, RZ ;  /* 0x0000000c15147224 */ /* 0x001fc800078e02ff */
[C---:B------:R-:W-:Y:S02]  /*2070*/  IMAD R13, R23.reuse, R13, R20 ;  /* 0x0000000d170d7224 */ /* 0x040fe400078e0214 */
[----:B------:R-:W-:-:S04]  /*2080*/  IMAD.WIDE.U32 R20, R23, R12, R6 ;  /* 0x0000000c17147225 */ /* 0x000fc800078e0006 */
[----:B-1----:R-:W-:Y:S02]  /*2090*/  IMAD R156, R9, R14, RZ ;  /* 0x0000000e099c7224 */ /* 0x002fe400078e02ff */
[----:B------:R-:W-:Y:S02]  /*20a0*/  IMAD.IADD R157, R21, 0x1, R13 ;  /* 0x00000001159d7824 */ /* 0x000fe400078e020d */
[----:B------:R-:W-:Y:S02]  /*20b0*/  IMAD R167, R153, R15, R156 ;  /* 0x0000000f99a77224 */ /* 0x000fe400078e029c */
[----:B------:R-:W-:-:S04]  /*20c0*/  IMAD.MOV.U32 R156, RZ, RZ, R20 ;  /* 0x000000ffff9c7224 */ /* 0x000fc800078e0014 */
[----:B------:R-:W-:-:S04]  /*20d0*/  IMAD.WIDE.U32 R158, R153, R14, R156 ;  /* 0x0000000e999e7225 */ /* 0x000fc800078e009c */
[----:B------:R-:W-:Y:S01]  /*20e0*/  IMAD.IADD R159, R159, 0x1, R167 ;  /* 0x000000019f9f7824 */ /* 0x000fe200078e02a7 */
[----:B--2---:R-:W-:-:S04]  /*20f0*/  LEA R160, P0, R158, R10, 0x1 ;  /* 0x0000000a9ea07211 */ /* 0x004fc800078008ff */
[----:B------:R-:W-:-:S05]  /*2100*/  LEA.HI.X R161, R158, R11, R159, 0x1, P0 ;  /* 0x0000000b9ea17211 */ /* 0x000fca00000f0c9f */
[----:B------:R-:W2:Y:S01]  /*2110*/  @P1 LDG.E.LTC128B.U16 R165, desc[UR36][R160.64] ;  /* 0x00000024a0a51981 */ /* 0x000ea2000c1e1520 */
[----:B------:R-:W-:Y:S01]  /*2120*/  IMAD.WIDE.U32 R162, R153, R14, R6 ;  /* 0x0000000e99a27225 */ /* 0x000fe200078e0006 */
[----:B------:R-:W-:Y:S01]  /*2130*/  ISETP.GT.AND P2, PT, R0, 0x1, P3 ;  /* 0x000000010000780c */ /* 0x000fe20001f44270 */
[----:B------:R-:W-:Y:S03]  /*2140*/  BSSY B1, `(.L_x_30) ;  /* 0x0000012000017945 */ /* 0x000fe60003800000 */
[----:B------:R-:W-:-:S03]  /*2150*/  IADD3 R163, R167, R163, RZ ;  /* 0x000000a3a7a37210 */ /* 0x000fc60007ffe0ff */
[----:B------:R-:W-:-:S04]  /*2160*/  IMAD.WIDE.U32 R162, R23, R12, R162 ;  /* 0x0000000c17a27225 */ /* 0x000fc800078e00a2 */
[----:B--2---:R-:W-:-:S04]  /*2170*/  IMAD.U32 R158, R165, 0x10000, RZ ;  /* 0x00010000a59e7824 */ /* 0x004fc800078e00ff */
[----:B------:R-:W-:Y:S01]  /*2180*/  FMUL R159, R158, R155 ;  /* 0x0000009b9e9f7220 */ /* 0x000fe20000400000 */
[----:B------:R-:W-:-:S03]  /*2190*/  LEA R158, P0, R166, UR4, 0x1 ;  /* 0x00000004a69e7c11 */ /* 0x000fc6000f8008ff */
[----:B------:R-:W-:Y:S01]  /*21a0*/  FFMA R159, R88, R154, R159 ;  /* 0x0000009a589f7223 */ /* 0x000fe2000000009f */
[----:B------:R-:W-:-:S04]  /*21b0*/  IMAD.IADD R88, R13, 0x1, R163 ;  /* 0x000000010d587824 */ /* 0x000fc800078e02a3 */
[----:B------:R-:W-:Y:S02]  /*21c0*/  F2FP.BF16.F32.PACK_AB R161, RZ, R159 ;  /* 0x0000009fffa1723e */ /* 0x000fe400000010ff */
[----:B------:R-:W-:Y:S02]  /*21d0*/  LEA.HI.X R159, R166, UR5, R169, 0x1, P0 ;  /* 0x00000005a69f7c11 */ /* 0x000fe400080f0ca9 */
[----:B------:R-:W-:Y:S02]  /*21e0*/  PRMT R163, R161, 0x7610, R163 ;  /* 0x00007610a1a37816 */ /* 0x000fe400000000a3 */
[----:B------:R-:W-:-:S03]  /*21f0*/  LEA R160, P0, R162, R10, 0x1 ;  /* 0x0000000aa2a07211 */ /* 0x000fc600078008ff */
[----:B------:R0:W-:Y:S01]  /*2200*/  @P1 STG.E.U16 desc[UR36][R158.64], R163 ;  /* 0x000000a39e001986 */ /* 0x0001e2000c101524 */
[----:B------:R-:W-:Y:S01]  /*2210*/  LEA.HI.X R161, R162, R11, R88, 0x1, P0 ;  /* 0x0000000ba2a17211 */ /* 0x000fe200000f0c58 */
[C---:B------:R-:W-:Y:S01]  /*2220*/  IMAD.SHL.U32 R162, R14.reuse, 0x8, RZ ;  /* 0x000000080ea27824 */ /* 0x040fe200078e00ff */
[----:B0-----:R-:W-:Y:S01]  /*2230*/  SHF.L.U64.HI R163, R14, 0x3, R15 ;  /* 0x000000030ea37819 */ /* 0x001fe2000001020f */
[----:B------:R-:W-:Y:S06]  /*2240*/  @!P2 BRA `(.L_x_31) ;  /* 0x000000000004a947 */ /* 0x000fec0003800000 */
[----:B------:R0:W5:Y:S02]  /*2250*/  LDG.E.LTC128B.U16 R165, desc[UR36][R160.64+0x2] ;  /* 0x00000224a0a57981 */ /* 0x000164000c1e1520 */
.L_x_31:
[----:B------:R-:W-:Y:S05]  /*2260*/  BSYNC B1 ;  /* 0x0000000000017941 */ /* 0x000fea0003800000 */
.L_x_30:
[----:B-----5:R-:W-:Y:S01]  /*2270*/  IMAD.U32 R88, R165, 0x10000, RZ ;  /* 0x00010000a5587824 */ /* 0x020fe200078e00ff */
[----:B------:R-:W-:Y:S01]  /*2280*/  ISETP.GT.AND P0, PT, R3, 0x8, PT ;  /* 0x000000080300780c */ /* 0x000fe20003f04270 */
[----:B------:R-:W-:Y:S01]  /*2290*/  IMAD.WIDE.U32 R170, R153, R14, R162 ;  /* 0x0000000e99aa7225 */ /* 0x000fe200078e00a2 */
[----:B------:R-:W-:-:S03]  /*22a0*/  PRMT R172, R165, 0x7610, R172 ;  /* 0x00007610a5ac7816 */ /* 0x000fc600000000ac */
[----:B------:R-:W-:Y:S01]  /*22b0*/  FMUL R88, R88, R155 ;  /* 0x0000009b58587220 */ /* 0x000fe20000400000 */
[----:B------:R-:W-:Y:S01]  /*22c0*/  ISETP.GT.AND P1, PT, R0, RZ, P0 ;  /* 0x000000ff0000720c */ /* 0x000fe20000724270 */
[----:B------:R-:W-:Y:S01]  /*22d0*/  IMAD.IADD R169, R167, 0x1, R171 ;  /* 0x00000001a7a97824 */ /* 0x000fe200078e02ab */
[----:B------:R-:W-:Y:S01]  /*22e0*/  IADD3 R166, P4, R20, R170, RZ ;  /* 0x000000aa14a67210 */ /* 0x000fe20007f9e0ff */
[----:B------:R-:W-:-:S04]  /*22f0*/  FFMA R89, R89, R154, R88 ;  /* 0x0000009a59597223 */ /* 0x000fc80000000058 */
[----:B------:R-:W-:Y:S01]  /*2300*/  IMAD.X R167, R169, 0x1, R157, P4 ;  /* 0x00000001a9a77824 */ /* 0x000fe200020e069d */
[----:B------:R-:W-:Y:S02]  /*2310*/  F2FP.BF16.F32.PACK_AB R168, RZ, R89 ;  /* 0x00000059ffa8723e */ /* 0x000fe400000010ff */
[----:B------:R-:W-:Y:S02]  /*2320*/  LEA R88, P4, R166, R10, 0x1 ;  /* 0x0000000aa6587211 */ /* 0x000fe400078808ff */
[----:B------:R-:W-:Y:S02]  /*2330*/  PRMT R171, R168, 0x7610, R171 ;  /* 0x00007610a8ab7816 */ /* 0x000fe400000000ab */
[----:B------:R-:W-:-:S03]  /*2340*/  LEA.HI.X R89, R166, R11, R167, 0x1, P4 ;  /* 0x0000000ba6597211 */ /* 0x000fc600020f0ca7 */
[----:B------:R1:W-:Y:S04]  /*2350*/  @P2 STG.E.U16 desc[UR36][R158.64+0x2], R171 ;  /* 0x000002ab9e002986 */ /* 0x0003e8000c101524 */
[----:B------:R2:W3:Y:S01]  /*2360*/  @P1 LDG.E.LTC128B.U16 R172, desc[UR36][R88.64] ;  /* 0x0000002458ac1981 */ /* 0x0004e2000c1e1520 */
[----:B------:R-:W-:Y:S01]  /*2370*/  IMAD.SHL.U32 R165, R4, 0x10, RZ ;  /* 0x0000001004a57824 */ /* 0x000fe200078e00ff */
[----:B------:R-:W-:Y:S01]  /*2380*/  IADD3 R170, P2, R6, R170, RZ ;  /* 0x000000aa06aa7210 */ /* 0x000fe20007f5e0ff */
[----:B------:R-:W-:Y:S03]  /*2390*/  BSSY B1, `(.L_x_32) ;  /* 0x0000011000017945 */ /* 0x000fe60003800000 */
[----:B------:R-:W-:Y:S01]  /*23a0*/  IADD3 R168, P4, R165, R158, RZ ;  /* 0x0000009ea5a87210 */ /* 0x000fe20007f9e0ff */
[----:B-1----:R-:W-:Y:S01]  /*23b0*/  IMAD.X R171, R7, 0x1, R169, P2 ;  /* 0x0000000107ab7824 */ /* 0x002fe200010e06a9 */
[----:B------:R-:W-:Y:S01]  /*23c0*/  ISETP.GT.AND P2, PT, R0, 0x1, P0 ;  /* 0x000000010000780c */ /* 0x000fe20000744270 */
[----:B------:R-:W-:-:S03]  /*23d0*/  IMAD.WIDE.U32 R170, R23, R12, R170 ;  /* 0x0000000c17aa7225 */ /* 0x000fc600078e00aa */
[----:B--2---:R-:W-:Y:S01]  /*23e0*/  LEA R88, P5, R170, R10, 0x1 ;  /* 0x0000000aaa587211 */ /* 0x004fe200078a08ff */
[----:B---3--:R-:W-:-:S04]  /*23f0*/  IMAD.U32 R166, R172, 0x10000, RZ ;  /* 0x00010000aca67824 */ /* 0x008fc800078e00ff */
[----:B------:R-:W-:Y:S01]  /*2400*/  FMUL R167, R166, R155 ;  /* 0x0000009ba6a77220 */ /* 0x000fe20000400000 */
[----:B------:R-:W-:-:S03]  /*2410*/  IMAD.IADD R166, R13, 0x1, R171 ;  /* 0x000000010da67824 */ /* 0x000fc600078e02ab */
[----:B------:R-:W-:Y:S01]  /*2420*/  FFMA R90, R90, R154, R167 ;  /* 0x0000009a5a5a7223 */ /* 0x000fe200000000a7 */
[----:B------:R-:W-:Y:S02]  /*2430*/  SHF.L.U64.HI R167, R4, 0x4, R5 ;  /* 0x0000000404a77819 */ /* 0x000fe40000010205 */
[----:B------:R-:W-:Y:S02]  /*2440*/  LEA.HI.X R89, R170, R11, R166, 0x1, P5 ;  /* 0x0000000baa597211 */ /* 0x000fe400028f0ca6 */
[----:B------:R-:W-:Y:S02]  /*2450*/  F2FP.BF16.F32.PACK_AB R90, RZ, R90 ;  /* 0x0000005aff5a723e */ /* 0x000fe400000010ff */
[----:B------:R-:W-:-:S05]  /*2460*/  IADD3.X R169, R167, R159, RZ, P4, !PT ;  /* 0x0000009fa7a97210 */ /* 0x000fca00027fe4ff */
[----:B------:R1:W-:Y:S01]  /*2470*/  @P1 STG.E.U16 desc[UR36][R168.64], R90 ;  /* 0x0000005aa8001986 */ /* 0x0003e2000c101524 */
[----:B------:R-:W-:Y:S05]  /*2480*/  @!P2 BRA `(.L_x_33) ;  /* 0x000000000004a947 */ /* 0x000fea0003800000 */
[----:B------:R2:W5:Y:S02]  /*2490*/  LDG.E.LTC128B.U16 R172, desc[UR36][R88.64+0x2] ;  /* 0x0000022458ac7981 */ /* 0x000564000c1e1520 */
.L_x_33:
[----:B------:R-:W-:Y:S05]  /*24a0*/  BSYNC B1 ;  /* 0x0000000000017941 */ /* 0x000fea0003800000 */
.L_x_32:
[----:B-1---5:R-:W-:Y:S01]  /*24b0*/  IMAD.U32 R90, R172, 0x10000, RZ ;  /* 0x00010000ac5a7824 */ /* 0x022fe200078e00ff */
[----:B------:R-:W-:Y:S01]  /*24c0*/  ISETP.GT.AND P1, PT, R0, 0x8, P3 ;  /* 0x000000080000780c */ /* 0x000fe20001f24270 */
[----:B------:R-:W-:Y:S02]  /*24d0*/  BSSY B1, `(.L_x_34) ;  /* 0x000000a000017945 */ /* 0x000fe40003800000 */
[----:B------:R-:W-:-:S04]  /*24e0*/  FMUL R90, R90, R155 ;  /* 0x0000009b5a5a7220 */ /* 0x000fc80000400000 */
[----:B------:R-:W-:Y:S01]  /*24f0*/  FFMA R90, R91, R154, R90 ;  /* 0x0000009a5b5a7223 */ /* 0x000fe2000000005a */
[----:B------:R-:W-:-:S04]  /*2500*/  @P2 IMAD.MOV.U32 R91, RZ, RZ, R169 ;  /* 0x000000ffff5b2224 */ /* 0x000fc800078e00a9 */
[----:B------:R-:W-:-:S04]  /*2510*/  F2FP.BF16.F32.PACK_AB R90, RZ, R90 ;  /* 0x0000005aff5a723e */ /* 0x000fc800000010ff */
[----:B------:R-:W-:Y:S01]  /*2520*/  PRMT R166, R90, 0x7610, R166 ;  /* 0x000076105aa67816 */ /* 0x000fe200000000a6 */
[----:B------:R-:W-:-:S05]  /*2530*/  @P2 IMAD.MOV.U32 R90, RZ, RZ, R168 ;  /* 0x000000ffff5a2224 */ /* 0x000fca00078e00a8 */
[----:B------:R1:W-:Y:S01]  /*2540*/  @P2 STG.E.U16 desc[UR36][R90.64+0x2], R166 ;  /* 0x000002a65a002986 */ /* 0x0003e2000c101524 */
[----:B------:R-:W-:Y:S05]  /*2550*/  @!P1 BRA `(.L_x_35) ;  /* 0x0000000000049947 */ /* 0x000fea0003800000 */
[----:B------:R3:W5:Y:S02]  /*2560*/  LDG.E.LTC128B.U16 R172, desc[UR36][R160.64+0x10] ;  /* 0x00001024a0ac7981 */ /* 0x000764000c1e1520 */
.L_x_35:
[----:B------:R-:W-:Y:S05]  /*2570*/  BSYNC B1 ;  /* 0x0000000000017941 */ /* 0x000fea0003800000 */
.L_x_34:
[----:B-1---5:R-:W-:Y:S01]  /*2580*/  IMAD.U32 R90, R172, 0x10000, RZ ;  /* 0x00010000ac5a7824 */ /* 0x022fe200078e00ff */
[----:B------:R-:W-:Y:S01]  /*2590*/  ISETP.GT.AND P2, PT, R0, 0x9, P3 ;  /* 0x000000090000780c */ /* 0x000fe20001f44270 */
[----:B------:R-:W-:Y:S02]  /*25a0*/  BSSY B1, `(.L_x_36) ;  /* 0x000000a000017945 */ /* 0x000fe40003800000 */
[----:B------:R-:W-:Y:S01]  /*25b0*/  FMUL R91, R90, R155 ;  /* 0x0000009b5a5b7220 */ /* 0x000fe20000400000 */
[----:B------:R-:W-:-:S03]  /*25c0*/  @P1 IMAD.MOV.U32 R90, RZ, RZ, R158 ;  /* 0x000000ffff5a1224 */ /* 0x000fc600078e009e */
[----:B------:R-:W-:-:S05]  /*25d0*/  FFMA R91, R92, R154, R91 ;  /* 0x0000009a5c5b7223 */ /* 0x000fca000000005b */
[----:B------:R-:W-:-:S04]  /*25e0*/  F2FP.BF16.F32.PACK_AB R91, RZ, R91 ;  /* 0x0000005bff5b723e */ /* 0x000fc800000010ff */
[----:B------:R-:W-:Y:S01]  /*25f0*/  PRMT R92, R91, 0x7610, R92 ;  /* 0x000076105b5c7816 */ /* 0x000fe2000000005c */
[----:B------:R-:W-:-:S05]  /*2600*/  @P1 IMAD.MOV.U32 R91, RZ, RZ, R159 ;  /* 0x000000ffff5b1224 */ /* 0x000fca00078e009f */
[----:B------:R1:W-:Y:S01]  /*2610*/  @P1 STG.E.U16 desc[UR36][R90.64+0x10], R92 ;  /* 0x0000105c5a001986 */ /* 0x0003e2000c101524 */
[----:B------:R-:W-:Y:S05]  /*2620*/  @!P2 BRA `(.L_x_37) ;  /* 0x000000000004a947 */ /* 0x000fea0003800000 */
[----:B------:R4:W5:Y:S02]  /*2630*/  LDG.E.LTC128B.U16 R172, desc[UR36][R160.64+0x12] ;  /* 0x00001224a0ac7981 */ /* 0x000964000c1e1520 */
.L_x_37:
[----:B------:R-:W-:Y:S05]  /*2640*/  BSYNC B1 ;  /* 0x0000000000017941 */ /* 0x000fea0003800000 */
.L_x_36:
[----:B-1---5:R-:W-:Y:S01]  /*2650*/  IMAD.U32 R90, R172, 0x10000, RZ ;  /* 0x00010000ac5a7824 */ /* 0x022fe200078e00ff */
[----:B------:R-:W-:Y:S01]  /*2660*/  ISETP.GT.AND P1, PT, R0, 0x8, P0 ;  /* 0x000000080000780c */ /* 0x000fe20000724270 */
[----:B------:R-:W-:Y:S01]  /*2670*/  @P2 IMAD.MOV.U32 R91, RZ, RZ, R159 ;  /* 0x000000ffff5b2224 */ /* 0x000fe200078e009f */
[----:B------:R-:W-:Y:S01]  /*2680*/  BSSY B1, `(.L_x_38) ;  /* 0x0000009000017945 */ /* 0x000fe20003800000 */
[----:B------:R-:W-:-:S04]  /*2690*/  FMUL R90, R90, R155 ;  /* 0x0000009b5a5a7220 */ /* 0x000fc80000400000 */
[----:B------:R-:W-:-:S05]  /*26a0*/  FFMA R90, R93, R154, R90 ;  /* 0x0000009a5d5a7223 */ /* 0x000fca000000005a */
[----:B------:R-:W-:-:S04]  /*26b0*/  F2FP.BF16.F32.PACK_AB R90, RZ, R90 ;  /* 0x0000005aff5a723e */ /* 0x000fc800000010ff */
[----:B------:R-:W-:Y:S01]  /*26c0*/  PRMT R92, R90, 0x7610, R92 ;  /* 0x000076105a5c7816 */ /* 0x000fe2000000005c */
[----:B------:R-:W-:-:S05]  /*26d0*/  @P2 IMAD.MOV.U32 R90, RZ, RZ, R158 ;  /* 0x000000ffff5a2224 */ /* 0x000fca00078e009e */
[----:B------:R1:W-:Y:S01]  /*26e0*/  @P2 STG.E.U16 desc[UR36][R90.64+0x12], R92 ;  /* 0x0000125c5a002986 */ /* 0x0003e2000c101524 */
[----:B------:R-:W-:Y:S05]  /*26f0*/  @!P1 BRA `(.L_x_39) ;  /* 0x0000000000049947 */ /* 0x000fea0003800000 */
[----:B------:R0:W5:Y:S02]  /*2700*/  LDG.E.LTC128B.U16 R172, desc[UR36][R88.64+0x10] ;  /* 0x0000102458ac7981 */ /* 0x000164000c1e1520 */
.L_x_39:
[----:B------:R-:W-:Y:S05]  /*2710*/  BSYNC B1 ;  /* 0x0000000000017941 */ /* 0x000fea0003800000 */
.L_x_38:
[----:B-1---5:R-:W-:Y:S01]  /*2720*/  SHF.L.U32 R90, R172, 0x10, RZ ;  /* 0x00000010ac5a7819 */ /* 0x022fe200000006ff */
[----:B------:R-:W-:Y:S01]  /*2730*/  BSSY B1, `(.L_x_40) ;  /* 0x000000b000017945 */ /* 0x000fe20003800000 */
[----:B------:R-:W-:-:S03]  /*2740*/  ISETP.GT.AND P2, PT, R0, 0x9, P0 ;  /* 0x000000090000780c */ /* 0x000fc60000744270 */
        /* <DEDUP_REMOVED lines=9> */
.L_x_41:
[----:B------:R-:W-:Y:S05]  /*27e0*/  BSYNC B1 ;  /* 0x0000000000017941 */ /* 0x000fea0003800000 */
.L_x_40:
        /* <DEDUP_REMOVED lines=12> */
.L_x_43:
[----:B------:R-:W-:Y:S05]  /*28b0*/  BSYNC B1 ;  /* 0x0000000000017941 */ /* 0x000fea0003800000 */
.L_x_42:
        /* <DEDUP_REMOVED lines=12> */
.L_x_45:
[----:B------:R-:W-:Y:S05]  /*2980*/  BSYNC B1 ;  /* 0x0000000000017941 */ /* 0x000fea0003800000 */
.L_x_44:
[----:B-1---5:R-:W-:Y:S01]  /*2990*/  IMAD.U32 R90, R172, 0x10000, RZ ;  /* 0x00010000ac5a7824 */ /* 0x022fe200078e00ff */
[----:B------:R-:W-:Y:S01]  /*29a0*/  ISETP.GT.AND P1, PT, R0, 0x10, P0 ;  /* 0x000000100000780c */ /* 0x000fe20000724270 */
[----:B------:R-:W-:Y:S01]  /*29b0*/  @P2 IMAD.MOV.U32 R91, RZ, RZ, R159 ;  /* 0x000000ffff5b2224 */ /* 0x000fe200078e009f */
[----:B------:R-:W-:Y:S01]  /*29c0*/  BSSY B1, `(.L_x_46) ;  /* 0x0000009000017945 */ /* 0x000fe20003800000 */
[----:B------:R-:W-:-:S04]  /*29d0*/  FMUL R90, R90, R155 ;  /* 0x0000009b5a5a7220 */ /* 0x000fc80000400000 */
[----:B------:R-:W-:-:S05]  /*29e0*/  FFMA R90, R97, R154, R90 ;  /* 0x0000009a615a7223 */ /* 0x000fca000000005a */
[----:B------:R-:W-:-:S04]  /*29f0*/  F2FP.BF16.F32.PACK_AB R90, RZ, R90 ;  /* 0x0000005aff5a723e */ /* 0x000fc800000010ff */
[----:B------:R-:W-:Y:S02]  /*2a00*/  PRMT R92, R90, 0x7610, R92 ;  /* 0x000076105a5c7816 */ /* 0x000fe4000000005c */
[----:B------:R-:W-:-:S05]  /*2a10*/  @P2 MOV R90, R158 ;  /* 0x0000009e005a2202 */ /* 0x000fca0000000f00 */
[----:B------:R1:W-:Y:S01]  /*2a20*/  @P2 STG.E.U16 desc[UR36][R90.64+0x22], R92 ;  /* 0x0000225c5a002986 */ /* 0x0003e2000c101524 */
[----:B------:R-:W-:Y:S05]  /*2a30*/  @!P1 BRA `(.L_x_47) ;  /* 0x0000000000049947 */ /* 0x000fea0003800000 */
[----:B------:R0:W5:Y:S02]  /*2a40*/  LDG.E.LTC128B.U16 R172, desc[UR36][R88.64+0x20] ;  /* 0x0000202458ac7981 */ /* 0x000164000c1e1520 */
.L_x_47:
[----:B------:R-:W-:Y:S05]  /*2a50*/  BSYNC B1 ;  /* 0x0000000000017941 */ /* 0x000fea0003800000 */
.L_x_46:
        /* <DEDUP_REMOVED lines=12> */
.L_x_49:
[----:B------:R-:W-:Y:S05]  /*2b20*/  BSYNC B1 ;  /* 0x0000000000017941 */ /* 0x000fea0003800000 */
.L_x_48:
        /* <DEDUP_REMOVED lines=12> */
.L_x_51:
[----:B------:R-:W-:Y:S05]  /*2bf0*/  BSYNC B1 ;  /* 0x0000000000017941 */ /* 0x000fea0003800000 */
.L_x_50:
[----:B-1---5:R-:W-:Y:S01]  /*2c00*/  IMAD.U32 R90, R172, 0x10000, RZ ;  /* 0x00010000ac5a7824 */ /* 0x022fe200078e00ff */
[----:B------:R-:W-:Y:S01]  /*2c10*/  ISETP.GT.AND P2, PT, R0, 0x19, P3 ;  /* 0x000000190000780c */ /* 0x000fe20001f44270 */
[----:B------:R-:W-:Y:S02]  /*2c20*/  BSSY B1, `(.L_x_52) ;  /* 0x000000a000017945 */ /* 0x000fe40003800000 */
[----:B------:R-:W-:Y:S01]  /*2c30*/  FMUL R91, R90, R155 ;  /* 0x0000009b5a5b7220 */ /* 0x000fe20000400000 */
[----:B------:R-:W-:-:S03]  /*2c40*/  @P1 IMAD.MOV.U32 R90, RZ, RZ, R158 ;  /* 0x000000ffff5a1224 */ /* 0x000fc600078e009e */
[----:B------:R-:W-:-:S05]  /*2c50*/  FFMA R91, R100, R154, R91 ;  /* 0x0000009a645b7223 */ /* 0x000fca000000005b */
[----:B------:R-:W-:-:S04]  /*2c60*/  F2FP.BF16.F32.PACK_AB R91, RZ, R91 ;  /* 0x0000005bff5b723e */ /* 0x000fc800000010ff */
[----:B------:R-:W-:Y:S02]  /*2c70*/  PRMT R92, R91, 0x7610, R92 ;  /* 0x000076105b5c7816 */ /* 0x000fe4000000005c */
[----:B------:R-:W-:-:S05]  /*2c80*/  @P1 MOV R91, R159 ;  /* 0x0000009f005b1202 */ /* 0x000fca0000000f00 */
[----:B------:R1:W-:Y:S01]  /*2c90*/  @P1 STG.E.U16 desc[UR36][R90.64+0x30], R92 ;  /* 0x0000305c5a001986 */ /* 0x0003e2000c101524 */
[----:B------:R-:W-:Y:S05]  /*2ca0*/  @!P2 BRA `(.L_x_53) ;  /* 0x000000000004a947 */ /* 0x000fea0003800000 */
[----:B------:R0:W5:Y:S02]  /*2cb0*/  LDG.E.LTC128B.U16 R172, desc[UR36][R160.64+0x32] ;  /* 0x00003224a0ac7981 */ /* 0x000164000c1e1520 */
.L_x_53:
[----:B------:R-:W-:Y:S05]  /*2cc0*/  BSYNC B1 ;  /* 0x0000000000017941 */ /* 0x000fea0003800000 */
.L_x_52:
        /* <DEDUP_REMOVED lines=12> */
.L_x_55:
[----:B------:R-:W-:Y:S05]  /*2d90*/  BSYNC B1 ;  /* 0x0000000000017941 */ /* 0x000fea0003800000 */
.L_x_54:
        /* <DEDUP_REMOVED lines=12> */
.L_x_57:
[----:B------:R-:W-:Y:S05]  /*2e60*/  BSYNC B1 ;  /* 0x0000000000017941 */ /* 0x000fea0003800000 */
.L_x_56:
        /* <DEDUP_REMOVED lines=12> */
.L_x_59:
[----:B------:R-:W-:Y:S05]  /*2f30*/  BSYNC B1 ;  /* 0x0000000000017941 */ /* 0x000fea0003800000 */
.L_x_58:
        /* <DEDUP_REMOVED lines=12> */
.L_x_61:
[----:B------:R-:W-:Y:S05]  /*3000*/  BSYNC B1 ;  /* 0x0000000000017941 */ /* 0x000fea0003800000 */
.L_x_60:
        /* <DEDUP_REMOVED lines=12> */
.L_x_63:
[----:B------:R-:W-:Y:S05]  /*30d0*/  BSYNC B1 ;  /* 0x0000000000017941 */ /* 0x000fea0003800000 */
.L_x_62:
        /* <DEDUP_REMOVED lines=12> */
.L_x_65:
[----:B------:R-:W-:Y:S05]  /*31a0*/  BSYNC B1 ;  /* 0x0000000000017941 */ /* 0x000fea0003800000 */
.L_x_64:
        /* <DEDUP_REMOVED lines=12> */
.L_x_67:
[----:B------:R-:W-:Y:S05]  /*3270*/  BSYNC B1 ;  /* 0x0000000000017941 */ /* 0x000fea0003800000 */
.L_x_66:
        /* <DEDUP_REMOVED lines=12> */
.L_x_69:
[----:B------:R-:W-:Y:S05]  /*3340*/  BSYNC B1 ;  /* 0x0000000000017941 */ /* 0x000fea0003800000 */
.L_x_68:
        /* <DEDUP_REMOVED lines=12> */
.L_x_71:
[----:B------:R-:W-:Y:S05]  /*3410*/  BSYNC B1 ;  /* 0x0000000000017941 */ /* 0x000fea0003800000 */
.L_x_70:
        /* <DEDUP_REMOVED lines=12> */
.L_x_73:
[----:B------:R-:W-:Y:S05]  /*34e0*/  BSYNC B1 ;  /* 0x0000000000017941 */ /* 0x000fea0003800000 */
.L_x_72:
        /* <DEDUP_REMOVED lines=12> */
.L_x_75:
[----:B------:R-:W-:Y:S05]  /*35b0*/  BSYNC B1 ;  /* 0x0000000000017941 */ /* 0x000fea0003800000 */
.L_x_74:
        /* <DEDUP_REMOVED lines=12> */
.L_x_77:
[----:B------:R-:W-:Y:S05]  /*3680*/  BSYNC B1 ;  /* 0x0000000000017941 */ /* 0x000fea0003800000 */
.L_x_76:
        /* <DEDUP_REMOVED lines=12> */
.L_x_79:
[----:B------:R-:W-:Y:S05]  /*3750*/  BSYNC B1 ;  /* 0x0000000000017941 */ /* 0x000fea0003800000 */
.L_x_78:
        /* <DEDUP_REMOVED lines=12> */
.L_x_81:
[----:B------:R-:W-:Y:S05]  /*3820*/  BSYNC B1 ;  /* 0x0000000000017941 */ /* 0x000fea0003800000 */
.L_x_80:
        /* <DEDUP_REMOVED lines=12> */
.L_x_83:
[----:B------:R-:W-:Y:S05]  /*38f0*/  BSYNC B1 ;  /* 0x0000000000017941 */ /* 0x000fea0003800000 */
.L_x_82:
        /* <DEDUP_REMOVED lines=12> */
.L_x_85:
[----:B------:R-:W-:Y:S05]  /*39c0*/  BSYNC B1 ;  /* 0x0000000000017941 */ /* 0x000fea0003800000 */
.L_x_84:
        /* <DEDUP_REMOVED lines=12> */
.L_x_87:
[----:B------:R-:W-:Y:S05]  /*3a90*/  BSYNC B1 ;  /* 0x0000000000017941 */ /* 0x000fea0003800000 */
.L_x_86:
        /* <DEDUP_REMOVED lines=12> */
.L_x_89:
[----:B------:R-:W-:Y:S05]  /*3b60*/  BSYNC B1 ;  /* 0x0000000000017941 */ /* 0x000fea0003800000 */
.L_x_88:
        /* <DEDUP_REMOVED lines=12> */
.L_x_91:
[----:B------:R-:W-:Y:S05]  /*3c30*/  BSYNC B1 ;  /* 0x0000000000017941 */ /* 0x000fea0003800000 */
.L_x_90:
        /* <DEDUP_REMOVED lines=12> */
.L_x_93:
[----:B------:R-:W-:Y:S05]  /*3d00*/  BSYNC B1 ;  /* 0x0000000000017941 */ /* 0x000fea0003800000 */
.L_x_92:
        /* <DEDUP_REMOVED lines=12> */
.L_x_95:
[----:B------:R-:W-:Y:S05]  /*3dd0*/  BSYNC B1 ;  /* 0x0000000000017941 */ /* 0x000fea0003800000 */
.L_x_94:
        /* <DEDUP_REMOVED lines=12> */
.L_x_97:
[----:B------:R-:W-:Y:S05]  /*3ea0*/  BSYNC B1 ;  /* 0x0000000000017941 */ /* 0x000fea0003800000 */
.L_x_96:
        /* <DEDUP_REMOVED lines=12> */
.L_x_99:
[----:B------:R-:W-:Y:S05]  /*3f70*/  BSYNC B1 ;  /* 0x0000000000017941 */ /* 0x000fea0003800000 */
.L_x_98:
        /* <DEDUP_REMOVED lines=12> */
.L_x_101:
[----:B------:R-:W-:Y:S05]  /*4040*/  BSYNC B1 ;  /* 0x0000000000017941 */ /* 0x000fea0003800000 */
.L_x_100:
        /* <DEDUP_REMOVED lines=12> */
.L_x_103:
[----:B------:R-:W-:Y:S05]  /*4110*/  BSYNC B1 ;  /* 0x0000000000017941 */ /* 0x000fea0003800000 */
.L_x_102:
        /* <DEDUP_REMOVED lines=12> */
.L_x_105:
[----:B------:R-:W-:Y:S05]  /*41e0*/  BSYNC B1 ;  /* 0x0000000000017941 */ /* 0x000fea0003800000 */
.L_x_104:
        /* <DEDUP_REMOVED lines=12> */
.L_x_107:
[----:B------:R-:W-:Y:S05]  /*42b0*/  BSYNC B1 ;  /* 0x0000000000017941 */ /* 0x000fea0003800000 */
.L_x_106:
        /* <DEDUP_REMOVED lines=12> */
.L_x_109:
[----:B------:R-:W-:Y:S05]  /*4380*/  BSYNC B1 ;  /* 0x0000000000017941 */ /* 0x000fea0003800000 */
.L_x_108:
        /* <DEDUP_REMOVED lines=12> */
.L_x_111:
[----:B------:R-:W-:Y:S05]  /*4450*/  BSYNC B1 ;  /* 0x0000000000017941 */ /* 0x000fea0003800000 */
.L_x_110:
        /* <DEDUP_REMOVED lines=12> */
.L_x_113:
[----:B------:R-:W-:Y:S05]  /*4520*/  BSYNC B1 ;  /* 0x0000000000017941 */ /* 0x000fea0003800000 */
.L_x_112:
        /* <DEDUP_REMOVED lines=12> */
.L_x_115:
[----:B------:R-:W-:Y:S05]  /*45f0*/  BSYNC B1 ;  /* 0x0000000000017941 */ /* 0x000fea0003800000 */
.L_x_114:
        /* <DEDUP_REMOVED lines=12> */
.L_x_117:
[----:B------:R-:W-:Y:S05]  /*46c0*/  BSYNC B1 ;  /* 0x0000000000017941 */ /* 0x000fea0003800000 */
.L_x_116:
        /* <DEDUP_REMOVED lines=12> */
.L_x_119:
[----:B------:R-:W-:Y:S05]  /*4790*/  BSYNC B1 ;  /* 0x0000000000017941 */ /* 0x000fea0003800000 */
.L_x_118:
        /* <DEDUP_REMOVED lines=12> */
.L_x_121:
[----:B------:R-:W-:Y:S05]  /*4860*/  BSYNC B1 ;  /* 0x0000000000017941 */ /* 0x000fea0003800000 */
.L_x_120:
        /* <DEDUP_REMOVED lines=12> */
.L_x_123:
[----:B------:R-:W-:Y:S05]  /*4930*/  BSYNC B1 ;  /* 0x0000000000017941 */ /* 0x000fea0003800000 */
.L_x_122:
        /* <DEDUP_REMOVED lines=12> */
.L_x_125:
[----:B------:R-:W-:Y:S05]  /*4a00*/  BSYNC B1 ;  /* 0x0000000000017941 */ /* 0x000fea0003800000 */
.L_x_124:
        /* <DEDUP_REMOVED lines=12> */
.L_x_127:
[----:B------:R-:W-:Y:S05]  /*4ad0*/  BSYNC B1 ;  /* 0x0000000000017941 */ /* 0x000fea0003800000 */
.L_x_126:
        /* <DEDUP_REMOVED lines=12> */
.L_x_129:
[----:B------:R-:W-:Y:S05]  /*4ba0*/  BSYNC B1 ;  /* 0x0000000000017941 */ /* 0x000fea0003800000 */
.L_x_128:
        /* <DEDUP_REMOVED lines=12> */
.L_x_131:
[----:B------:R-:W-:Y:S05]  /*4c70*/  BSYNC B1 ;  /* 0x0000000000017941 */ /* 0x000fea0003800000 */
.L_x_130:
        /* <DEDUP_REMOVED lines=12> */
.L_x_133:
[----:B------:R-:W-:Y:S05]  /*4d40*/  BSYNC B1 ;  /* 0x0000000000017941 */ /* 0x000fea0003800000 */
.L_x_132:
        /* <DEDUP_REMOVED lines=12> */
.L_x_135:
[----:B------:R-:W-:Y:S05]  /*4e10*/  BSYNC B1 ;  /* 0x0000000000017941 */ /* 0x000fea0003800000 */
.L_x_134:
        /* <DEDUP_REMOVED lines=12> */
.L_x_137:
[----:B------:R-:W-:Y:S05]  /*4ee0*/  BSYNC B1 ;  /* 0x0000000000017941 */ /* 0x000fea0003800000 */
.L_x_136:
        /* <DEDUP_REMOVED lines=12> */
.L_x_139:
[----:B------:R-:W-:Y:S05]  /*4fb0*/  BSYNC B1 ;  /* 0x0000000000017941 */ /* 0x000fea0003800000 */
.L_x_138:
        /* <DEDUP_REMOVED lines=12> */
.L_x_141:
[----:B------:R-:W-:Y:S05]  /*5080*/  BSYNC B1 ;  /* 0x0000000000017941 */ /* 0x000fea0003800000 */
.L_x_140:
        /* <DEDUP_REMOVED lines=12> */
.L_x_143:
[----:B------:R-:W-:Y:S05]  /*5150*/  BSYNC B1 ;  /* 0x0000000000017941 */ /* 0x000fea0003800000 */
.L_x_142:
        /* <DEDUP_REMOVED lines=12> */
.L_x_145:
[----:B------:R-:W-:Y:S05]  /*5220*/  BSYNC B1 ;  /* 0x0000000000017941 */ /* 0x000fea0003800000 */
.L_x_144:
        /* <DEDUP_REMOVED lines=12> */
.L_x_147:
[----:B------:R-:W-:Y:S05]  /*52f0*/  BSYNC B1 ;  /* 0x0000000000017941 */ /* 0x000fea0003800000 */
.L_x_146:
        /* <DEDUP_REMOVED lines=12> */
.L_x_149:
[----:B------:R-:W-:Y:S05]  /*53c0*/  BSYNC B1 ;  /* 0x0000000000017941 */ /* 0x000fea0003800000 */
.L_x_148:
        /* <DEDUP_REMOVED lines=12> */
.L_x_151:
[----:B------:R-:W-:Y:S05]  /*5490*/  BSYNC B1 ;  /* 0x0000000000017941 */ /* 0x000fea0003800000 */
.L_x_150:
[----:B-----5:R-:W-:Y:S01]  /*54a0*/  IMAD.U32 R8, R172, 0x10000, RZ ;  /* 0x00010000ac087824 */ /* 0x020fe200078e00ff */
[----:B------:R-:W-:Y:S01]  /*54b0*/  ISETP.GT.AND P1, PT, R0, 0x79, P0 ;  /* 0x000000790000780c */ /* 0x000fe20000724270 */
[----:B------:R-:W-:Y:S01]  /*54c0*/  BSSY B1, `(.L_x_152) ;  /* 0x000000c000017945 */ /* 0x000fe20003800000 */
[----:B------:R-:W-:Y:S01]  /*54d0*/  IADD3 R153, P0, R153, 0x80, RZ ;  /* 0x0000008099997810 */ /* 0x000fe20007f1e0ff */
[----:B-1----:R-:W-:Y:S01]  /*54e0*/  FMUL R91, R8, R155 ;  /* 0x0000009b085b7220 */ /* 0x002fe20000400000 */
[----:B------:R-:W-:-:S03]  /*54f0*/  @P2 MOV R8, R168 ;  /* 0x000000a800082202 */ /* 0x000fc60000000f00 */
[----:B------:R-:W-:-:S05]  /*5500*/  FFMA R91, R150, R154, R91 ;  /* 0x0000009a965b7223 */ /* 0x000fca000000005b */
[----:B------:R-:W-:-:S04]  /*5510*/  F2FP.BF16.F32.PACK_AB R91, RZ, R91 ;  /* 0x0000005bff5b723e */ /* 0x000fc800000010ff */
[----:B------:R-:W-:Y:S01]  /*5520*/  PRMT R90, R91, 0x7610, R90 ;  /* 0x000076105b5a7816 */ /* 0x000fe2000000005a */
[----:B------:R-:W-:Y:S02]  /*5530*/  IMAD.X R91, RZ, RZ, R9, P0 ;  /* 0x000000ffff5b7224 */ /* 0x000fe400000e0609 */
[----:B------:R-:W-:-:S05]  /*5540*/  @P2 IMAD.MOV.U32 R9, RZ, RZ, R169 ;  /* 0x000000ffff092224 */ /* 0x000fca00078e00a9 */
[----:B------:R1:W-:Y:S01]  /*5550*/  @P2 STG.E.U16 desc[UR36][R8.64+0xf0], R90 ;  /* 0x0000f05a08002986 */ /* 0x0003e2000c101524 */
[----:B------:R-:W-:Y:S05]  /*5560*/  @!P1 BRA `(.L_x_153) ;  /* 0x0000000000049947 */ /* 0x000fea0003800000 */
[----:B------:R0:W5:Y:S02]  /*5570*/  LDG.E.LTC128B.U16 R172, desc[UR36][R88.64+0xf2] ;  /* 0x0000f22458ac7981 */ /* 0x000164000c1e1520 */
.L_x_153:
[----:B------:R-:W-:Y:S05]  /*5580*/  BSYNC B1 ;  /* 0x0000000000017941 */ /* 0x000fea0003800000 */
.L_x_152:
[----:B-1---5:R-:W-:Y:S01]  /*5590*/  IMAD.U32 R8, R172, 0x10000, RZ ;  /* 0x00010000ac087824 */ /* 0x022fe200078e00ff */
[----:B------:R-:W-:Y:S01]  /*55a0*/  ISETP.GT.AND P0, PT, R3, 0x80, PT ;  /* 0x000000800300780c */ /* 0x000fe20003f04270 */
[-C--:B------:R-:W-:Y:S02]  /*55b0*/  IMAD R90, R91, R14.reuse, RZ ;  /* 0x0000000e5b5a7224 */ /* 0x080fe400078e02ff */
[----:B0-2---:R-:W-:Y:S01]  /*55c0*/  FMUL R88, R8, R155 ;  /* 0x0000009b08587220 */ /* 0x005fe20000400000 */
[----:B------:R-:W-:Y:S01]  /*55d0*/  IMAD.WIDE.U32 R8, R153, R14, R156 ;  /* 0x0000000e99087225 */ /* 0x000fe200078e009c */
[----:B------:R-:W-:-:S03]  /*55e0*/  ISETP.GT.AND P3, PT, R0, RZ, P0 ;  /* 0x000000ff0000720c */ /* 0x000fc60000764270 */
[----:B------:R-:W-:Y:S01]  /*55f0*/  FFMA R151, R151, R154, R88 ;  /* 0x0000009a97977223 */ /* 0x000fe20000000058 */
[----:B------:R-:W-:Y:S01]  /*5600*/  IMAD R97, R153, R15, R90 ;  /* 0x0000000f99617224 */ /* 0x000fe200078e025a */
[----:B------:R-:W-:-:S03]  /*5610*/  LEA R88, P2, R8, R10, 0x1 ;  /* 0x0000000a08587211 */ /* 0x000fc600078408ff */
[----:B------:R-:W-:Y:S01]  /*5620*/  IMAD.IADD R9, R9, 0x1, R97 ;  /* 0x0000000109097824 */ /* 0x000fe200078e0261 */
[----:B------:R-:W-:-:S04]  /*5630*/  F2FP.BF16.F32.PACK_AB R151, RZ, R151 ;  /* 0x00000097ff97723e */ /* 0x000fc800000010ff */
[----:B------:R-:W-:Y:S01]  /*5640*/  LEA.HI.X R89, R8, R11, R9, 0x1, P2 ;  /* 0x0000000b08597211 */ /* 0x000fe200010f0c09 */
[----:B------:R0:W-:Y:S04]  /*5650*/  @P1 STG.E.U16 desc[UR36][R168.64+0xf2], R151 ;  /* 0x0000f297a8001986 */ /* 0x0001e8000c101524 */
[----:B------:R-:W2:Y:S01]  /*5660*/  @P3 LDG.E.LTC128B.U16 R172, desc[UR36][R88.64] ;  /* 0x0000002458ac3981 */ /* 0x000ea2000c1e1520 */
[----:B------:R-:W-:Y:S01]  /*5670*/  IMAD.WIDE.U32 R8, R153, R14, R6 ;  /* 0x0000000e99087225 */ /* 0x000fe200078e0006 */
[----:B------:R-:W-:Y:S01]  /*5680*/  SHF.L.U64.HI R95, R4, 0x8, R5 ;  /* 0x00000008045f7819 */ /* 0x000fe20000010205 */
[----:B------:R-:W-:Y:S01]  /*5690*/  BSSY B1, `(.L_x_154) ;  /* 0x0000011000017945 */ /* 0x000fe20003800000 */
[----:B------:R-:W-:Y:S01]  /*56a0*/  ISETP.GT.AND P2, PT, R0, 0x1, P0 ;  /* 0x000000010000780c */ /* 0x000fe20000744270 */
[----:B------:R-:W-:-:S02]  /*56b0*/  IMAD.IADD R9, R97, 0x1, R9 ;  /* 0x0000000161097824 */ /* 0x000fc400078e0209 */
[----:B------:R-:W-:Y:S02]  /*56c0*/  IMAD.SHL.U32 R93, R4, 0x100, RZ ;  /* 0x00000100045d7824 */ /* 0x000fe400078e00ff */
[----:B--2---:R-:W-:-:S04]  /*56d0*/  IMAD.U32 R90, R172, 0x10000, RZ ;  /* 0x00010000ac5a7824 */ /* 0x004fc800078e00ff */
[----:B------:R-:W-:Y:S01]  /*56e0*/  FMUL R15, R90, R155 ;  /* 0x0000009b5a0f7220 */ /* 0x000fe20000400000 */
[----:B------:R-:W-:Y:S01]  /*56f0*/  IMAD.WIDE.U32 R90, R23, R12, R8 ;  /* 0x0000000c175a7225 */ /* 0x000fe200078e0008 */
[----:B------:R-:W-:-:S03]  /*5700*/  IADD3 R8, P1, R93, R158, RZ ;  /* 0x0000009e5d087210 */ /* 0x000fc60007f3e0ff */
[----:B------:R-:W-:Y:S01]  /*5710*/  FFMA R15, R24, R154, R15 ;  /* 0x0000009a180f7223 */ /* 0x000fe2000000000f */
[----:B------:R-:W-:Y:S01]  /*5720*/  IMAD.IADD R5, R13, 0x1, R91 ;  /* 0x000000010d057824 */ /* 0x000fe200078e025b */
[C---:B------:R-:W-:Y:S01]  /*5730*/  LEA R4, P4, R90.reuse, R10, 0x1 ;  /* 0x0000000a5a047211 */ /* 0x040fe200078808ff */
[----:B------:R-:W-:Y:S02]  /*5740*/  IMAD.X R9, R95, 0x1, R159, P1 ;  /* 0x000000015f097824 */ /* 0x000fe400008e069f */
[----:B------:R-:W-:Y:S02]  /*5750*/  F2FP.BF16.F32.PACK_AB R15, RZ, R15 ;  /* 0x0000000fff0f723e */ /* 0x000fe400000010ff */
[----:B------:R-:W-:-:S03]  /*5760*/  LEA.HI.X R5, R90, R11, R5, 0x1, P4 ;  /* 0x0000000b5a057211 */ /* 0x000fc600020f0c05 */
[----:B------:R0:W-:Y:S01]  /*5770*/  @P3 STG.E.U16 desc[UR36][R8.64], R15 ;  /* 0x0000000f08003986 */ /* 0x0001e2000c101524 */
[----:B------:R-:W-:Y:S05]  /*5780*/  @!P2 BRA `(.L_x_155) ;  /* 0x000000000004a947 */ /* 0x000fea0003800000 */
[----:B------:R1:W5:Y:S02]  /*5790*/  LDG.E.LTC128B.U16 R172, desc[UR36][R4.64+0x2] ;  /* 0x0000022404ac7981 */ /* 0x000364000c1e1520 */
.L_x_155:
[----:B------:R-:W-:Y:S05]  /*57a0*/  BSYNC B1 ;  /* 0x0000000000017941 */ /* 0x000fea0003800000 */
.L_x_154:
[----:B-----5:R-:W-:Y:S01]  /*57b0*/  IMAD.U32 R24, R172, 0x10000, RZ ;  /* 0x00010000ac187824 */ /* 0x020fe200078e00ff */
[----:B------:R-:W-:Y:S01]  /*57c0*/  ISETP.GT.AND P1, PT, R3, 0x88, PT ;  /* 0x000000880300780c */ /* 0x000fe20003f24270 */
[----:B0-----:R-:W-:Y:S01]  /*57d0*/  IMAD.WIDE.U32 R14, R153, R14, R162 ;  /* 0x0000000e990e7225 */ /* 0x001fe200078e00a2 */
[----:B------:R-:W-:Y:S03]  /*57e0*/  BSSY B1, `(.L_x_156) ;  /* 0x000000e000017945 */ /* 0x000fe60003800000 */
[----:B------:R-:W-:Y:S01]  /*57f0*/  FMUL R24, R24, R155 ;  /* 0x0000009b18187220 */ /* 0x000fe20000400000 */
[----:B------:R-:W-:Y:S02]  /*5800*/  ISETP.GT.AND P3, PT, R0, RZ, P1 ;  /* 0x000000ff0000720c */ /* 0x000fe40000f64270 */
[----:B------:R-:W-:Y:S01]  /*5810*/  IADD3 R21, P5, R20, R14, RZ ;  /* 0x0000000e14157210 */ /* 0x000fe20007fbe0ff */
[----:B------:R-:W-:Y:S01]  /*5820*/  FFMA R24, R25, R154, R24 ;  /* 0x0000009a19187223 */ /* 0x000fe20000000018 */
[----:B------:R-:W-:-:S02]  /*5830*/  IADD3 R97, R97, R15, RZ ;  /* 0x0000000f61617210 */ /* 0x000fc40007ffe0ff */
[----:B------:R-:W-:Y:S02]  /*5840*/  IADD3 R20, P4, R6, R14, RZ ;  /* 0x0000000e06147210 */ /* 0x000fe40007f9e0ff */
[----:B------:R-:W-:Y:S01]  /*5850*/  F2FP.BF16.F32.PACK_AB R24, RZ, R24 ;  /* 0x00000018ff18723e */ /* 0x000fe200000010ff */
[----:B------:R-:W-:Y:S01]  /*5860*/  IMAD.X R156, R97, 0x1, R157, P5 ;  /* 0x00000001619c7824 */ /* 0x000fe200028e069d */
[----:B------:R-:W-:-:S03]  /*5870*/  LEA R14, P5, R21, R10, 0x1 ;  /* 0x0000000a150e7211 */ /* 0x000fc600078a08ff */
[----:B------:R0:W-:Y:S01]  /*5880*/  @P2 STG.E.U16 desc[UR36][R8.64+0x2], R24 ;  /* 0x0000021808002986 */ /* 0x0001e2000c101524 */
[----:B------:R-:W-:Y:S01]  /*5890*/  LEA.HI.X R15, R21, R11, R156, 0x1, P5 ;  /* 0x0000000b150f7211 */ /* 0x000fe200028f0c9c */
[----:B------:R-:W-:Y:S08]  /*58a0*/  @!P3 BRA `(.L_x_157) ;  /* 0x000000000004b947 */ /* 0x000ff00003800000 */
[----:B------:R2:W5:Y:S02]  /*58b0*/  LDG.E.LTC128B.U16 R172, desc[UR36][R14.64] ;  /* 0x000000240eac7981 */ /* 0x000564000c1e1520 */
.L_x_157:
[----:B------:R-:W-:Y:S05]  /*58c0*/  BSYNC B1 ;  /* 0x0000000000017941 */ /* 0x000fea0003800000 */
.L_x_156:
[----:B-----5:R-:W-:Y:S01]  /*58d0*/  IMAD.U32 R6, R172, 0x10000, RZ ;  /* 0x00010000ac067824 */ /* 0x020fe200078e00ff */
[----:B------:R-:W-:Y:S01]  /*58e0*/  ISETP.GT.AND P2, PT, R0, 0x1, P1 ;  /* 0x000000010000780c */ /* 0x000fe20000f44270 */
[----:B------:R-:W-:Y:S01]  /*58f0*/  IMAD.X R21, R7, 0x1, R97, P4 ;  /* 0x0000000107157824 */ /* 0x000fe200020e0661 */
[----:B------:R-:W-:Y:S01]  /*5900*/  BSSY B1, `(.L_x_158) ;  /* 0x000000d000017945 */ /* 0x000fe20003800000 */
[----:B------:R-:W-:Y:S01]  /*5910*/  FMUL R3, R6, R155 ;  /* 0x0000009b06037220 */ /* 0x000fe20000400000 */
[----:B------:R-:W-:Y:S01]  /*5920*/  IADD3 R6, P4, R8, R165, RZ ;  /* 0x000000a508067210 */ /* 0x000fe20007f9e0ff */
[----:B--2---:R-:W-:-:S04]  /*5930*/  IMAD.WIDE.U32 R14, R23, R12, R20 ;  /* 0x0000000c170e7225 */ /* 0x004fc800078e0014 */
[----:B------:R-:W-:Y:S01]  /*5940*/  FFMA R3, R26, R154, R3 ;  /* 0x0000009a1a037223 */ /* 0x000fe20000000003 */
[----:B------:R-:W-:Y:S01]  /*5950*/  IMAD.X R7, R9, 0x1, R167, P4 ;  /* 0x0000000109077824 */ /* 0x000fe200020e06a7 */
[----:B------:R-:W-:Y:S01]  /*5960*/  LEA R10, P5, R14, R10, 0x1 ;  /* 0x0000000a0e0a7211 */ /* 0x000fe200078a08ff */
[----:B------:R-:W-:Y:S02]  /*5970*/  IMAD.IADD R13, R13, 0x1, R15 ;  /* 0x000000010d0d7824 */ /* 0x000fe400078e020f */
[----:B------:R-:W-:-:S03]  /*5980*/  F2FP.BF16.F32.PACK_AB R3, RZ, R3 ;  /* 0x00000003ff03723e */ /* 0x000fc600000010ff */
[----:B------:R-:W-:Y:S02]  /*5990*/  LEA.HI.X R11, R14, R11, R13, 0x1, P5 ;  /* 0x0000000b0e0b7211 */ /* 0x000fe400028f0c0d */
[----:B------:R2:W-:Y:S01]  /*59a0*/  @P3 STG.E.U16 desc[UR36][R6.64], R3 ;  /* 0x0000000306003986 */ /* 0x0005e2000c101524 */
[----:B------:R-:W-:Y:S05]  /*59b0*/  @!P2 BRA `(.L_x_159) ;  /* 0x000000000004a947 */ /* 0x000fea0003800000 */
[----:B------:R0:W5:Y:S02]  /*59c0*/  LDG.E.LTC128B.U16 R172, desc[UR36][R10.64+0x2] ;  /* 0x000002240aac7981 */ /* 0x000164000c1e1520 */
.L_x_159:
[----:B------:R-:W-:Y:S05]  /*59d0*/  BSYNC B1 ;  /* 0x0000000000017941 */ /* 0x000fea0003800000 */
.L_x_158:
[----:B-----5:R-:W-:Y:S01]  /*59e0*/  IMAD.U32 R12, R172, 0x10000, RZ ;  /* 0x00010000ac0c7824 */ /* 0x020fe200078e00ff */
[----:B------:R-:W-:Y:S01]  /*59f0*/  ISETP.GT.AND P3, PT, R0, 0x8, P0 ;  /* 0x000000080000780c */ /* 0x000fe20000764270 */
[----:B------:R-:W-:Y:S02]  /*5a00*/  BSSY B1, `(.L_x_160) ;  /* 0x0000007000017945 */ /* 0x000fe40003800000 */
[----:B------:R-:W-:-:S04]  /*5a10*/  FMUL R12, R12, R155 ;  /* 0x0000009b0c0c7220 */ /* 0x000fc80000400000 */
[----:B------:R-:W-:-:S05]  /*5a20*/  FFMA R12, R27, R154, R12 ;  /* 0x0000009a1b0c7223 */ /* 0x000fca000000000c */
[----:B------:R-:W-:-:S05]  /*5a30*/  F2FP.BF16.F32.PACK_AB R12, RZ, R12 ;  /* 0x0000000cff0c723e */ /* 0x000fca00000010ff */
[----:B------:R0:W-:Y:S01]  /*5a40*/  @P2 STG.E.U16 desc[UR36][R6.64+0x2], R12 ;  /* 0x0000020c06002986 */ /* 0x0001e2000c101524 */
[----:B------:R-:W-:Y:S05]  /*5a50*/  @!P3 BRA `(.L_x_161) ;  /* 0x000000000004b947 */ /* 0x000fea0003800000 */
[----:B------:R0:W5:Y:S02]  /*5a60*/  LDG.E.LTC128B.U16 R172, desc[UR36][R4.64+0x10] ;  /* 0x0000102404ac7981 */ /* 0x000164000c1e1520 */
.L_x_161:
[----:B------:R-:W-:Y:S05]  /*5a70*/  BSYNC B1 ;  /* 0x0000000000017941 */ /* 0x000fea0003800000 */
.L_x_160:
[----:B0-2--5:R-:W-:Y:S01]  /*5a80*/  IMAD.U32 R6, R172, 0x10000, RZ ;  /* 0x00010000ac067824 */ /* 0x025fe200078e00ff */
[----:B------:R-:W-:Y:S01]  /*5a90*/  ISETP.GT.AND P2, PT, R0, 0x9, P0 ;  /* 0x000000090000780c */ /* 0x000fe20000744270 */
[----:B------:R-:W-:Y:S01]  /*5aa0*/  IMAD.MOV.U32 R7, RZ, RZ, R9 ;  /* 0x000000ffff077224 */ /* 0x000fe200078e0009 */
[----:B------:R-:W-:Y:S01]  /*5ab0*/  BSSY B1, `(.L_x_162) ;  /* 0x0000008000017945 */ /* 0x000fe20003800000 */
[----:B------:R-:W-:Y:S01]  /*5ac0*/  FMUL R3, R6, R155 ;  /* 0x0000009b06037220 */ /* 0x000fe20000400000 */
[----:B------:R-:W-:-:S03]  /*5ad0*/  IMAD.MOV.U32 R6, RZ, RZ, R8 ;  /* 0x000000ffff067224 */ /* 0x000fc600078e0008 */
[----:B------:R-:W-:-:S05]  /*5ae0*/  FFMA R3, R28, R154, R3 ;  /* 0x0000009a1c037223 */ /* 0x000fca0000000003 */
[----:B------:R-:W-:-:S05]  /*5af0*/  F2FP.BF16.F32.PACK_AB R3, RZ, R3 ;  /* 0x00000003ff03723e */ /* 0x000fca00000010ff */
[----:B------:R0:W-:Y:S01]  /*5b00*/  @P3 STG.E.U16 desc[UR36][R6.64+0x10], R3 ;  /* 0x0000100306003986 */ /* 0x0001e2000c101524 */
[----:B------:R-:W-:Y:S05]  /*5b10*/  @!P2 BRA `(.L_x_163) ;  /* 0x000000000004a947 */ /* 0x000fea0003800000 */
[----:B------:R2:W5:Y:S02]  /*5b20*/  LDG.E.LTC128B.U16 R172, desc[UR36][R4.64+0x12] ;  /* 0x0000122404ac7981 */ /* 0x000564000c1e1520 */
.L_x_163:
[----:B------:R-:W-:Y:S05]  /*5b30*/  BSYNC B1 ;  /* 0x0000000000017941 */ /* 0x000fea0003800000 */
.L_x_162:
[----:B-----5:R-:W-:Y:S01]  /*5b40*/  SHF.L.U32 R12, R172, 0x10, RZ ;  /* 0x00000010ac0c7819 */ /* 0x020fe200000006ff */
[----:B------:R-:W-:Y:S01]  /*5b50*/  BSSY B1, `(.L_x_164) ;  /* 0x0000008000017945 */ /* 0x000fe20003800000 */
[----:B------:R-:W-:-:S03]  /*5b60*/  ISETP.GT.AND P4, PT, R0, 0x8, P1 ;  /* 0x000000080000780c */ /* 0x000fc60000f84270 */
[----:B------:R-:W-:-:S04]  /*5b70*/  FMUL R12, R12, R155 ;  /* 0x0000009b0c0c7220 */ /* 0x000fc80000400000 */
[----:B------:R-:W-:-:S05]  /*5b80*/  FFMA R12, R29, R154, R12 ;  /* 0x0000009a1d0c7223 */ /* 0x000fca000000000c */
[----:B------:R-:W-:-:S05]  /*5b90*/  F2FP.BF16.F32.PACK_AB R12, RZ, R12 ;  /* 0x0000000cff0c723e */ /* 0x000fca00000010ff */
[----:B------:R0:W-:Y:S01]  /*5ba0*/  @P2 STG.E.U16 desc[UR36][R6.64+0x12], R12 ;  /* 0x0000120c06002986 */ /* 0x0001e2000c101524 */
[----:B------:R-:W-:Y:S05]  /*5bb0*/  @!P4 BRA `(.L_x_165) ;  /* 0x000000000004c947 */ /* 0x000fea0003800000 */
[----:B------:R0:W5:Y:S02]  /*5bc0*/  LDG.E.LTC128B.U16 R172, desc[UR36][R10.64+0x10] ;  /* 0x000010240aac7981 */ /* 0x000164000c1e1520 */
.L_x_165:
[----:B------:R-:W-:Y:S05]  /*5bd0*/  BSYNC B1 ;  /* 0x0000000000017941 */ /* 0x000fea0003800000 */
.L_x_164:
[----:B0----5:R-:W-:Y:S01]  /*5be0*/  IMAD.U32 R12, R172, 0x10000, RZ ;  /* 0x00010000ac0c7824 */ /* 0x021fe200078e00ff */
[----:B------:R-:W-:Y:S01]  /*5bf0*/  IADD3 R8, P3, R165, R8, RZ ;  /* 0x00000008a5087210 */ /* 0x000fe20007f7e0ff */
[----:B------:R-:W-:Y:S01]  /*5c00*/  BSSY B1, `(.L_x_166) ;  /* 0x0000009000017945 */ /* 0x000fe20003800000 */
[----:B------:R-:W-:Y:S01]  /*5c10*/  ISETP.GT.AND P2, PT, R0, 0x9, P1 ;  /* 0x000000090000780c */ /* 0x000fe20000f44270 */
[----:B------:R-:W-:Y:S02]  /*5c20*/  FMUL R3, R12, R155 ;  /* 0x0000009b0c037220 */ /* 0x000fe40000400000 */
[----:B------:R-:W-:Y:S02]  /*5c30*/  IMAD.X R9, R167, 0x1, R9, P3 ;  /* 0x00000001a7097824 */ /* 0x000fe400018e0609 */
[----:B------:R-:W-:-:S05]  /*5c40*/  FFMA R3, R30, R154, R3 ;  /* 0x0000009a1e037223 */ /* 0x000fca0000000003 */
[----:B------:R-:W-:-:S05]  /*5c50*/  F2FP.BF16.F32.PACK_AB R3, RZ, R3 ;  /* 0x00000003ff03723e */ /* 0x000fca00000010ff */
[----:B------:R0:W-:Y:S01]  /*5c60*/  @P4 STG.E.U16 desc[UR36][R8.64+0x10], R3 ;  /* 0x0000100308004986 */ /* 0x0001e2000c101524 */
[----:B------:R-:W-:Y:S05]  /*5c70*/  @!P2 BRA `(.L_x_167) ;  /* 0x000000000004a947 */ /* 0x000fea0003800000 */
[----:B------:R0:W5:Y:S02]  /*5c80*/  LDG.E.LTC128B.U16 R172, desc[UR36][R10.64+0x12] ;  /* 0x000012240aac7981 */ /* 0x000164000c1e1520 */
.L_x_167:
[----:B------:R-:W-:Y:S05]  /*5c90*/  BSYNC B1 ;  /* 0x0000000000017941 */ /* 0x000fea0003800000 */
.L_x_166:
[----:B0----5:R-:W-:Y:S01]  /*5ca0*/  IMAD.U32 R8, R172, 0x10000, RZ ;  /* 0x00010000ac087824 */ /* 0x021fe200078e00ff */
[----:B------:R-:W-:Y:S01]  /*5cb0*/  ISETP.GT.AND P3, PT, R0, 0x10, P0 ;  /* 0x000000100000780c */ /* 0x000fe20000764270 */
[----:B------:R-:W-:Y:S02]  /*5cc0*/  BSSY B1, `(.L_x_168) ;  /* 0x0000009000017945 */ /* 0x000fe40003800000 */
[----:B------:R-:W-:-:S04]  /*5cd0*/  FMUL R8, R8, R155 ;  /* 0x0000009b08087220 */ /* 0x000fc80000400000 */
[----:B------:R-:W-:Y:S01]  /*5ce0*/  FFMA R31, R31, R154, R8 ;  /* 0x0000009a1f1f7223 */ /* 0x000fe20000000008 */
[----:B------:R-:W-:-:S04]  /*5cf0*/  IADD3 R8, P4, P5, R165, R158, R93 ;  /* 0x0000009ea5087210 */ /* 0x000fc80007d9e05d */
[----:B------:R-:W-:Y:S02]  /*5d00*/  F2FP.BF16.F32.PACK_AB R31, RZ, R31 ;  /* 0x0000001fff1f723e */ /* 0x000fe400000010ff */
[----:B------:R-:W-:-:S05]  /*5d10*/  IADD3.X R9, R167, R159, R95, P4, P5 ;  /* 0x0000009fa7097210 */ /* 0x000fca00027ea45f */
[----:B------:R0:W-:Y:S01]  /*5d20*/  @P2 STG.E.U16 desc[UR36][R8.64+0x12], R31 ;  /* 0x0000121f08002986 */ /* 0x0001e2000c101524 */
[----:B------:R-:W-:Y:S05]  /*5d30*/  @!P3 BRA `(.L_x_169) ;  /* 0x000000000004b947 */ /* 0x000fea0003800000 */
[----:B------:R0:W5:Y:S02]  /*5d40*/  LDG.E.LTC128B.U16 R172, desc[UR36][R4.64+0x20] ;  /* 0x0000202404ac7981 */ /* 0x000164000c1e1520 */
.L_x_169:
[----:B------:R-:W-:Y:S05]  /*5d50*/  BSYNC B1 ;  /* 0x0000000000017941 */ /* 0x000fea0003800000 */
.L_x_168:
        /* <DEDUP_REMOVED lines=9> */
.L_x_171:
[----:B------:R-:W-:Y:S05]  /*5df0*/  BSYNC B1 ;  /* 0x0000000000017941 */ /* 0x000fea0003800000 */
.L_x_170:
        /* <DEDUP_REMOVED lines=9> */
.L_x_173:
[----:B------:R-:W-:Y:S05]  /*5e90*/  BSYNC B1 ;  /* 0x0000000000017941 */ /* 0x000fea0003800000 */
.L_x_172:
[----:B0----5:R-:W-:Y:S01]  /*5ea0*/  IMAD.U32 R12, R172, 0x10000, RZ ;  /* 0x00010000ac0c7824 */ /* 0x021fe200078e00ff */
        /* <DEDUP_REMOVED lines=8> */
.L_x_175:
[----:B------:R-:W-:Y:S05]  /*5f30*/  BSYNC B1 ;  /* 0x0000000000017941 */ /* 0x000fea0003800000 */
.L_x_174:
        /* <DEDUP_REMOVED lines=9> */
.L_x_177:
[----:B------:R-:W-:Y:S05]  /*5fd0*/  BSYNC B1 ;  /* 0x0000000000017941 */ /* 0x000fea0003800000 */
.L_x_176:
        /* <DEDUP_REMOVED lines=9> */
.L_x_179:
[----:B------:R-:W-:Y:S05]  /*6070*/  BSYNC B1 ;  /* 0x0000000000017941 */ /* 0x000fea0003800000 */
.L_x_178:
        /* <DEDUP_REMOVED lines=9> */
.L_x_181:
[----:B------:R-:W-:Y:S05]  /*6110*/  BSYNC B1 ;  /* 0x0000000000017941 */ /* 0x000fea0003800000 */
.L_x_180:
[----:B0----5:R-:W-:Y:S01]  /*6120*/  SHF.L.U32 R12, R172, 0x10, RZ ;  /* 0x00000010ac0c7819 */ /* 0x021fe200000006ff */
        /* <DEDUP_REMOVED lines=8> */
.L_x_183:
[----:B------:R-:W-:Y:S05]  /*61b0*/  BSYNC B1 ;  /* 0x0000000000017941 */ /* 0x000fea0003800000 */
.L_x_182:
        /* <DEDUP_REMOVED lines=9> */
.L_x_185:
[----:B------:R-:W-:Y:S05]  /*6250*/  BSYNC B1 ;  /* 0x0000000000017941 */ /* 0x000fea0003800000 */
.L_x_184:
        /* <DEDUP_REMOVED lines=9> */
.L_x_187:
[----:B------:R-:W-:Y:S05]  /*62f0*/  BSYNC B1 ;  /* 0x0000000000017941 */ /* 0x000fea0003800000 */
.L_x_186:
        /* <DEDUP_REMOVED lines=9> */
.L_x_189:
[----:B------:R-:W-:Y:S05]  /*6390*/  BSYNC B1 ;  /* 0x0000000000017941 */ /* 0x000fea0003800000 */
.L_x_188:
        /* <DEDUP_REMOVED lines=9> */
.L_x_191:
[----:B------:R-:W-:Y:S05]  /*6430*/  BSYNC B1 ;  /* 0x0000000000017941 */ /* 0x000fea0003800000 */
.L_x_190:
        /* <DEDUP_REMOVED lines=9> */
.L_x_193:
[----:B------:R-:W-:Y:S05]  /*64d0*/  BSYNC B1 ;  /* 0x0000000000017941 */ /* 0x000fea0003800000 */
.L_x_192:
        /* <DEDUP_REMOVED lines=9> */
.L_x_195:
[----:B------:R-:W-:Y:S05]  /*6570*/  BSYNC B1 ;  /* 0x0000000000017941 */ /* 0x000fea0003800000 */
.L_x_194:
        /* <DEDUP_REMOVED lines=9> */
.L_x_197:
[----:B------:R-:W-:Y:S05]  /*6610*/  BSYNC B1 ;  /* 0x0000000000017941 */ /* 0x000fea0003800000 */
.L_x_196:
        /* <DEDUP_REMOVED lines=9> */
.L_x_199:
[----:B------:R-:W-:Y:S05]  /*66b0*/  BSYNC B1 ;  /* 0x0000000000017941 */ /* 0x000fea0003800000 */
.L_x_198:
        /* <DEDUP_REMOVED lines=9> */
.L_x_201:
[----:B------:R-:W-:Y:S05]  /*6750*/  BSYNC B1 ;  /* 0x0000000000017941 */ /* 0x000fea0003800000 */
.L_x_200:
        /* <DEDUP_REMOVED lines=9> */
.L_x_203:
[----:B------:R-:W-:Y:S05]  /*67f0*/  BSYNC B1 ;  /* 0x0000000000017941 */ /* 0x000fea0003800000 */
.L_x_202:
        /* <DEDUP_REMOVED lines=9> */
.L_x_205:
[----:B------:R-:W-:Y:S05]  /*6890*/  BSYNC B1 ;  /* 0x0000000000017941 */ /* 0x000fea0003800000 */
.L_x_204:
        /* <DEDUP_REMOVED lines=9> */
.L_x_207:
[----:B------:R-:W-:Y:S05]  /*6930*/  BSYNC B1 ;  /* 0x0000000000017941 */ /* 0x000fea0003800000 */
.L_x_206:
        /* <DEDUP_REMOVED lines=9> */
.L_x_209:
[----:B------:R-:W-:Y:S05]  /*69d0*/  BSYNC B1 ;  /* 0x0000000000017941 */ /* 0x000fea0003800000 */
.L_x_208:
        /* <DEDUP_REMOVED lines=9> */
.L_x_211:
[----:B------:R-:W-:Y:S05]  /*6a70*/  BSYNC B1 ;  /* 0x0000000000017941 */ /* 0x000fea0003800000 */
.L_x_210:
        /* <DEDUP_REMOVED lines=9> */
.L_x_213:
[----:B------:R-:W-:Y:S05]  /*6b10*/  BSYNC B1 ;  /* 0x0000000000017941 */ /* 0x000fea0003800000 */
.L_x_212:
        /* <DEDUP_REMOVED lines=9> */
.L_x_215:
[----:B------:R-:W-:Y:S05]  /*6bb0*/  BSYNC B1 ;  /* 0x0000000000017941 */ /* 0x000fea0003800000 */
.L_x_214:
        /* <DEDUP_REMOVED lines=9> */
.L_x_217:
[----:B------:R-:W-:Y:S05]  /*6c50*/  BSYNC B1 ;  /* 0x0000000000017941 */ /* 0x000fea0003800000 */
.L_x_216:
        /* <DEDUP_REMOVED lines=9> */
.L_x_219:
[----:B------:R-:W-:Y:S05]  /*6cf0*/  BSYNC B1 ;  /* 0x0000000000017941 */ /* 0x000fea0003800000 */
.L_x_218:
        /* <DEDUP_REMOVED lines=9> */
.L_x_221:
[----:B------:R-:W-:Y:S05]  /*6d90*/  BSYNC B1 ;  /* 0x0000000000017941 */ /* 0x000fea0003800000 */
.L_x_220:
        /* <DEDUP_REMOVED lines=9> */
.L_x_223:
[----:B------:R-:W-:Y:S05]  /*6e30*/  BSYNC B1 ;  /* 0x0000000000017941 */ /* 0x000fea0003800000 */
.L_x_222:
        /* <DEDUP_REMOVED lines=9> */
.L_x_225:
[----:B------:R-:W-:Y:S05]  /*6ed0*/  BSYNC B1 ;  /* 0x0000000000017941 */ /* 0x000fea0003800000 */
.L_x_224:
        /* <DEDUP_REMOVED lines=9> */
.L_x_227:
[----:B------:R-:W-:Y:S05]  /*6f70*/  BSYNC B1 ;  /* 0x0000000000017941 */ /* 0x000fea0003800000 */
.L_x_226:
        /* <DEDUP_REMOVED lines=9> */
.L_x_229:
[----:B------:R-:W-:Y:S05]  /*7010*/  BSYNC B1 ;  /* 0x0000000000017941 */ /* 0x000fea0003800000 */
.L_x_228:
        /* <DEDUP_REMOVED lines=9> */
.L_x_231:
[----:B------:R-:W-:Y:S05]  /*70b0*/  BSYNC B1 ;  /* 0x0000000000017941 */ /* 0x000fea0003800000 */
.L_x_230:
        /* <DEDUP_REMOVED lines=9> */
.L_x_233:
[----:B------:R-:W-:Y:S05]  /*7150*/  BSYNC B1 ;  /* 0x0000000000017941 */ /* 0x000fea0003800000 */
.L_x_232:
        /* <DEDUP_REMOVED lines=9> */
.L_x_235:
[----:B------:R-:W-:Y:S05]  /*71f0*/  BSYNC B1 ;  /* 0x0000000000017941 */ /* 0x000fea0003800000 */
.L_x_234:
        /* <DEDUP_REMOVED lines=9> */
.L_x_237:
[----:B------:R-:W-:Y:S05]  /*7290*/  BSYNC B1 ;  /* 0x0000000000017941 */ /* 0x000fea0003800000 */
.L_x_236:
        /* <DEDUP_REMOVED lines=9> */
.L_x_239:
[----:B------:R-:W-:Y:S05]  /*7330*/  BSYNC B1 ;  /* 0x0000000000017941 */ /* 0x000fea0003800000 */
.L_x_238:
        /* <DEDUP_REMOVED lines=9> */
.L_x_241:
[----:B------:R-:W-:Y:S05]  /*73d0*/  BSYNC B1 ;  /* 0x0000000000017941 */ /* 0x000fea0003800000 */
.L_x_240:
        /* <DEDUP_REMOVED lines=9> */
.L_x_243:
[----:B------:R-:W-:Y:S05]  /*7470*/  BSYNC B1 ;  /* 0x0000000000017941 */ /* 0x000fea0003800000 */
.L_x_242:
        /* <DEDUP_REMOVED lines=9> */
.L_x_245:
[----:B------:R-:W-:Y:S05]  /*7510*/  BSYNC B1 ;  /* 0x0000000000017941 */ /* 0x000fea0003800000 */
.L_x_244:
        /* <DEDUP_REMOVED lines=9> */
.L_x_247:
[----:B------:R-:W-:Y:S05]  /*75b0*/  BSYNC B1 ;  /* 0x0000000000017941 */ /* 0x000fea0003800000 */
.L_x_246:
        /* <DEDUP_REMOVED lines=9> */
.L_x_249:
[----:B------:R-:W-:Y:S05]  /*7650*/  BSYNC B1 ;  /* 0x0000000000017941 */ /* 0x000fea0003800000 */
.L_x_248:
        /* <DEDUP_REMOVED lines=9> */
.L_x_251:
[----:B------:R-:W-:Y:S05]  /*76f0*/  BSYNC B1 ;  /* 0x0000000000017941 */ /* 0x000fea0003800000 */
.L_x_250:
        /* <DEDUP_REMOVED lines=9> */
.L_x_253:
[----:B------:R-:W-:Y:S05]  /*7790*/  BSYNC B1 ;  /* 0x0000000000017941 */ /* 0x000fea0003800000 */
.L_x_252:
        /* <DEDUP_REMOVED lines=9> */
.L_x_255:
[----:B------:R-:W-:Y:S05]  /*7830*/  BSYNC B1 ;  /* 0x0000000000017941 */ /* 0x000fea0003800000 */
.L_x_254:
        /* <DEDUP_REMOVED lines=9> */
.L_x_257:
[----:B------:R-:W-:Y:S05]  /*78d0*/  BSYNC B1 ;  /* 0x0000000000017941 */ /* 0x000fea0003800000 */
.L_x_256:
        /* <DEDUP_REMOVED lines=9> */
.L_x_259:
[----:B------:R-:W-:Y:S05]  /*7970*/  BSYNC B1 ;  /* 0x0000000000017941 */ /* 0x000fea0003800000 */
.L_x_258:
        /* <DEDUP_REMOVED lines=9> */
.L_x_261:
[----:B------:R-:W-:Y:S05]  /*7a10*/  BSYNC B1 ;  /* 0x0000000000017941 */ /* 0x000fea0003800000 */
.L_x_260:
        /* <DEDUP_REMOVED lines=9> */
.L_x_263:
[----:B------:R-:W-:Y:S05]  /*7ab0*/  BSYNC B1 ;  /* 0x0000000000017941 */ /* 0x000fea0003800000 */
.L_x_262:
        /* <DEDUP_REMOVED lines=9> */
.L_x_265:
[----:B------:R-:W-:Y:S05]  /*7b50*/  BSYNC B1 ;  /* 0x0000000000017941 */ /* 0x000fea0003800000 */
.L_x_264:
        /* <DEDUP_REMOVED lines=9> */
.L_x_267:
[----:B------:R-:W-:Y:S05]  /*7bf0*/  BSYNC B1 ;  /* 0x0000000000017941 */ /* 0x000fea0003800000 */
.L_x_266:
        /* <DEDUP_REMOVED lines=9> */
.L_x_269:
[----:B------:R-:W-:Y:S05]  /*7c90*/  BSYNC B1 ;  /* 0x0000000000017941 */ /* 0x000fea0003800000 */
.L_x_268:
        /* <DEDUP_REMOVED lines=9> */
.L_x_271:
[----:B------:R-:W-:Y:S05]  /*7d30*/  BSYNC B1 ;  /* 0x0000000000017941 */ /* 0x000fea0003800000 */
.L_x_270:
        /* <DEDUP_REMOVED lines=9> */
.L_x_273:
[----:B------:R-:W-:Y:S05]  /*7dd0*/  BSYNC B1 ;  /* 0x0000000000017941 */ /* 0x000fea0003800000 */
.L_x_272:
        /* <DEDUP_REMOVED lines=9> */
.L_x_275:
[----:B------:R-:W-:Y:S05]  /*7e70*/  BSYNC B1 ;  /* 0x0000000000017941 */ /* 0x000fea0003800000 */
.L_x_274:
[----:B012--5:R-:W-:Y:S01]  /*7e80*/  IMAD.U32 R4, R172, 0x10000, RZ ;  /* 0x00010000ac047824 */ /* 0x027fe200078e00ff */
        /* <DEDUP_REMOVED lines=8> */
.L_x_277:
[----:B------:R-:W-:Y:S05]  /*7f10*/  BSYNC B1 ;  /* 0x0000000000017941 */ /* 0x000fea0003800000 */
.L_x_276:
[----:B0----5:R-:W-:Y:S01]  /*7f20*/  SHF.L.U32 R4, R172, 0x10, RZ ;  /* 0x00000010ac047819 */ /* 0x021fe200000006ff */
[----:B------:R-:W-:Y:S01]  /*7f30*/  @P2 IMAD.MOV.U32 R5, RZ, RZ, R9 ;  /* 0x000000ffff052224 */ /* 0x000fe200078e0009 */
[----:B------:R-:W-:Y:S01]  /*7f40*/  ISETP.GT.AND P1, PT, R0, 0x79, P1 ;  /* 0x000000790000780c */ /* 0x000fe20000f24270 */
[----:B------:R-:W-:Y:S02]  /*7f50*/  BSSY B1, `(.L_x_278) ;  /* 0x0000008000017945 */ /* 0x000fe40003800000 */
[----:B------:R-:W-:Y:S01]  /*7f60*/  FMUL R3, R4, R155 ;  /* 0x0000009b04037220 */ /* 0x000fe20000400000 */
[----:B------:R-:W-:-:S03]  /*7f70*/  @P2 IMAD.MOV.U32 R4, RZ, RZ, R8 ;  /* 0x000000ffff042224 */ /* 0x000fc600078e0008 */
[----:B------:R-:W-:-:S05]  /*7f80*/  FFMA R3, R86, R154, R3 ;  /* 0x0000009a56037223 */ /* 0x000fca0000000003 */
[----:B------:R-:W-:-:S05]  /*7f90*/  F2FP.BF16.F32.PACK_AB R3, RZ, R3 ;  /* 0x00000003ff03723e */ /* 0x000fca00000010ff */
[----:B------:R0:W-:Y:S01]  /*7fa0*/  @P2 STG.E.U16 desc[UR36][R4.64+0xf0], R3 ;  /* 0x0000f00304002986 */ /* 0x0001e2000c101524 */
[----:B------:R-:W-:Y:S05]  /*7fb0*/  @!P1 BRA `(.L_x_279) ;  /* 0x0000000000049947 */ /* 0x000fea0003800000 */
[----:B------:R2:W5:Y:S02]  /*7fc0*/  LDG.E.LTC128B.U16 R172, desc[UR36][R10.64+0xf2] ;  /* 0x0000f2240aac7981 */ /* 0x000564000c1e1520 */
.L_x_279:
[----:B------:R-:W-:Y:S05]  /*7fd0*/  BSYNC B1 ;  /* 0x0000000000017941 */ /* 0x000fea0003800000 */
.L_x_278:
[----:B------:R-:W-:Y:S05]  /*7fe0*/  @!P1 BRA `(.L_x_280) ;  /* 0x00000024004c9947 */ /* 0x000fea0003800000 */
[----:B-----5:R-:W-:-:S04]  /*7ff0*/  IMAD.U32 R172, R172, 0x10000, RZ ;  /* 0x00010000acac7824 */ /* 0x020fc800078e00ff */
[----:B------:R-:W-:-:S04]  /*8000*/  FMUL R172, R172, R155 ;  /* 0x0000009bacac7220 */ /* 0x000fc80000400000 */
[----:B------:R-:W-:-:S05]  /*8010*/  FFMA R172, R87, R154, R172 ;  /* 0x0000009a57ac7223 */ /* 0x000fca00000000ac */
[----:B------:R-:W-:-:S05]  /*8020*/  F2FP.BF16.F32.PACK_AB R172, RZ, R172 ;  /* 0x000000acffac723e */ /* 0x000fca00000010ff */
[----:B------:R0:W-:Y:S01]  /*8030*/  STG.E.U16 desc[UR36][R8.64+0xf2], R172 ;  /* 0x0000f2ac08007986 */ /* 0x0001e2000c101524 */
[----:B------:R-:W-:Y:S05]  /*8040*/  BRA `(.L_x_280) ;  /* 0x0000002400347947 */ /* 0x000fea0003800000 */
.L_x_29:
[----:B------:R-:W-:Y:S01]  /*8050*/  ULDC.64 UR4, c[0x0][0x5c0] ;  /* 0x0001700000047ab9 */ /* 0x000fe20000000a00 */
[-C--:B------:R-:W-:Y:S01]  /*8060*/  FMUL R88, R88, R154.reuse ;  /* 0x0000009a58587220 */ /* 0x080fe20000400000 */
[----:B------:R-:W-:Y:S01]  /*8070*/  LEA R8, P0, R166, UR4, 0x1 ;  /* 0x00000004a6087c11 */ /* 0x000fe2000f8008ff */
[----:B------:R-:W-:Y:S01]  /*8080*/  IMAD.SHL.U32 R7, R4, 0x10, RZ ;  /* 0x0000001004077824 */ /* 0x000fe200078e00ff */
[----:B------:R-:W-:Y:S01]  /*8090*/  ISETP.GT.AND P2, PT, R0, 0x1, P3 ;  /* 0x000000010000780c */ /* 0x000fe20001f44270 */
[-C--:B------:R-:W-:Y:S01]  /*80a0*/  FMUL R89, R89, R154.reuse ;  /* 0x0000009a59597220 */ /* 0x080fe20000400000 */
[----:B------:R-:W-:Y:S01]  /*80b0*/  LEA.HI.X R9, R166, UR5, R169, 0x1, P0 ;  /* 0x00000005a6097c11 */ /* 0x000fe200080f0ca9 */
[-C--:B------:R-:W-:Y:S01]  /*80c0*/  FMUL R90, R90, R154.reuse ;  /* 0x0000009a5a5a7220 */ /* 0x080fe20000400000 */
[----:B------:R-:W-:Y:S01]  /*80d0*/  ISETP.GT.AND P0, PT, R3, 0x8, PT ;  /* 0x000000080300780c */ /* 0x000fe20003f04270 */
[----:B------:R-:W-:Y:S01]  /*80e0*/  FMUL R91, R91, R154 ;  /* 0x0000009a5b5b7220 */ /* 0x000fe20000400000 */
[----:B------:R-:W-:Y:S01]  /*80f0*/  F2FP.BF16.F32.PACK_AB R88, RZ, R88 ;  /* 0x00000058ff58723e */ /* 0x000fe200000010ff */
[-C--:B------:R-:W-:Y:S01]  /*8100*/  FMUL R92, R92, R154.reuse ;  /* 0x0000009a5c5c7220 */ /* 0x080fe20000400000 */
[----:B------:R-:W-:Y:S01]  /*8110*/  ISETP.GT.AND P4, PT, R0, RZ, P0 ;  /* 0x000000ff0000720c */ /* 0x000fe20000784270 */
[----:B------:R-:W-:Y:S01]  /*8120*/  FMUL R93, R93, R154 ;  /* 0x0000009a5d5d7220 */ /* 0x000fe20000400000 */
[----:B------:R-:W-:Y:S01]  /*8130*/  SHF.L.U64.HI R6, R4, 0x4, R5 ;  /* 0x0000000404067819 */ /* 0x000fe20000010205 */
[----:B------:R-:W-:Y:S01]  /*8140*/  @P1 STG.E.U16 desc[UR36][R8.64], R88 ;  /* 0x0000005808001986 */ /* 0x000fe2000c101524 */
[----:B------:R-:W-:Y:S01]  /*8150*/  IADD3 R10, P5, R7, R8, RZ ;  /* 0x00000008070a7210 */ /* 0x000fe20007fbe0ff */
[-C--:B------:R-:W-:Y:S01]  /*8160*/  FMUL R94, R94, R154.reuse ;  /* 0x0000009a5e5e7220 */ /* 0x080fe20000400000 */
[----:B------:R-:W-:Y:S01]  /*8170*/  ISETP.GT.AND P1, PT, R0, 0x1, P0 ;  /* 0x000000010000780c */ /* 0x000fe20000724270 */
[----:B------:R-:W-:Y:S01]  /*8180*/  FMUL R95, R95, R154 ;  /* 0x0000009a5f5f7220 */ /* 0x000fe20000400000 */
[----:B------:R-:W-:Y:S01]  /*8190*/  F2FP.BF16.F32.PACK_AB R89, RZ, R89 ;  /* 0x00000059ff59723e */ /* 0x000fe200000010ff */
[----:B------:R-:W-:Y:S01]  /*81a0*/  IMAD.X R11, R6, 0x1, R9, P5 ;  /* 0x00000001060b7824 */ /* 0x000fe200028e0609 */
[----:B------:R-:W-:Y:S01]  /*81b0*/  F2FP.BF16.F32.PACK_AB R90, RZ, R90 ;  /* 0x0000005aff5a723e */ /* 0x000fe200000010ff */
[-C--:B------:R-:W-:Y:S01]  /*81c0*/  FMUL R96, R96, R154.reuse ;  /* 0x0000009a60607220 */ /* 0x080fe20000400000 */
[----:B------:R-:W-:Y:S01]  /*81d0*/  F2FP.BF16.F32.PACK_AB R91, RZ, R91 ;  /* 0x0000005bff5b723e */ /* 0x000fe200000010ff */
[----:B------:R-:W-:Y:S01]  /*81e0*/  @P2 STG.E.U16 desc[UR36][R8.64+0x2], R89 ;  /* 0x0000025908002986 */ /* 0x000fe2000c101524 */
[C---:B------:R-:W-:Y:S01]  /*81f0*/  ISETP.GT.AND P5, PT, R0.reuse, 0x9, P3 ;  /* 0x000000090000780c */ /* 0x040fe20001fa4270 */
[-C--:B------:R-:W-:Y:S01]  /*8200*/  FMUL R97, R97, R154.reuse ;  /* 0x0000009a61617220 */ /* 0x080fe20000400000 */
[C---:B------:R-:W-:Y:S01]  /*8210*/  ISETP.GT.AND P2, PT, R0.reuse, 0x8, P0 ;  /* 0x000000080000780c */ /* 0x040fe20000744270 */
[----:B------:R-:W-:Y:S01]  /*8220*/  @P4 STG.E.U16 desc[UR36][R10.64], R90 ;  /* 0x0000005a0a004986 */ /* 0x000fe2000c101524 */
[----:B------:R-:W-:Y:S01]  /*8230*/  ISETP.GT.AND P4, PT, R0, 0x8, P3 ;  /* 0x000000080000780c */ /* 0x000fe20001f84270 */
[----:B------:R-:W-:Y:S01]  /*8240*/  FMUL R98, R98, R154 ;  /* 0x0000009a62627220 */ /* 0x000fe20000400000 */
[----:B------:R-:W-:Y:S01]  /*8250*/  F2FP.BF16.F32.PACK_AB R92, RZ, R92 ;  /* 0x0000005cff5c723e */ /* 0x000fe200000010ff */
[----:B------:R-:W-:Y:S01]  /*8260*/  @P1 STG.E.U16 desc[UR36][R10.64+0x2], R91 ;  /* 0x0000025b0a001986 */ /* 0x000fe2000c101524 */
[----:B------:R-:W-:Y:S01]  /*8270*/  ISETP.GT.AND P1, PT, R0, 0x9, P0 ;  /* 0x000000090000780c */ /* 0x000fe20000724270 */
[-C--:B------:R-:W-:Y:S01]  /*8280*/  FMUL R99, R99, R154.reuse ;  /* 0x0000009a63637220 */ /* 0x080fe20000400000 */
[----:B------:R-:W-:Y:S01]  /*8290*/  F2FP.BF16.F32.PACK_AB R93, RZ, R93 ;  /* 0x0000005dff5d723e */ /* 0x000fe200000010ff */
[----:B------:R-:W-:Y:S01]  /*82a0*/  FMUL R100, R100, R154 ;  /* 0x0000009a64647220 */ /* 0x000fe20000400000 */
[----:B------:R-:W-:Y:S01]  /*82b0*/  F2FP.BF16.F32.PACK_AB R94, RZ, R94 ;  /* 0x0000005eff5e723e */ /* 0x000fe200000010ff */
[-C--:B------:R-:W-:Y:S01]  /*82c0*/  FMUL R101, R101, R154.reuse ;  /* 0x0000009a65657220 */ /* 0x080fe20000400000 */
[----:B------:R-:W-:Y:S01]  /*82d0*/  F2FP.BF16.F32.PACK_AB R95, RZ, R95 ;  /* 0x0000005fff5f723e */ /* 0x000fe200000010ff */
[----:B------:R-:W-:Y:S01]  /*82e0*/  FMUL R102, R102, R154 ;  /* 0x0000009a66667220 */ /* 0x000fe20000400000 */
[----:B------:R-:W-:Y:S01]  /*82f0*/  F2FP.BF16.F32.PACK_AB R96, RZ, R96 ;  /* 0x00000060ff60723e */ /* 0x000fe200000010ff */
[----:B------:R-:W-:Y:S01]  /*8300*/  @P4 STG.E.U16 desc[UR36][R8.64+0x10], R92 ;  /* 0x0000105c08004986 */ /* 0x000fe2000c101524 */
[C---:B------:R-:W-:Y:S01]  /*8310*/  ISETP.GT.AND P4, PT, R0.reuse, 0x10, P3 ;  /* 0x000000100000780c */ /* 0x040fe20001f84270 */
[-C--:B------:R-:W-:Y:S01]  /*8320*/  FMUL R103, R103, R154.reuse ;  /* 0x0000009a67677220 */ /* 0x080fe20000400000 */
[----:B------:R-:W-:Y:S01]  /*8330*/  F2FP.BF16.F32.PACK_AB R97, RZ, R97 ;  /* 0x00000061ff61723e */ /* 0x000fe200000010ff */
[----:B------:R-:W-:Y:S01]  /*8340*/  @P5 STG.E.U16 desc[UR36][R8.64+0x12], R93 ;  /* 0x0000125d08005986 */ /* 0x000fe2000c101524 */
[----:B------:R-:W-:Y:S01]  /*8350*/  ISETP.GT.AND P5, PT, R0, 0x11, P0 ;  /* 0x000000110000780c */ /* 0x000fe200007a4270 */
        /* <DEDUP_REMOVED lines=74> */
[-C--:B------:R-:W-:Y:S01]  /*8800*/  FMUL R125, R125, R154.reuse ;  /* 0x0000009a7d7d7220 */ /* 0x080fe20000400000 */
[----:B------:R-:W-:Y:S01]  /*8810*/  F2FP.BF16.F32.PACK_AB R119, RZ, R119 ;  /* 0x00000077ff77723e */ /* 0x000fe200000010ff */
[----:B------:R-:W-:Y:S01]  /*8820*/  FMUL R126, R126, R154 ;  /* 0x0000009a7e7e7220 */ /* 0x000fe20000400000 */
[----:B------:R-:W-:Y:S01]  /*8830*/  F2FP.BF16.F32.PACK_AB R120, RZ, R120 ;  /* 0x00000078ff78723e */ /* 0x000fe200000010ff */
        /* <DEDUP_REMOVED lines=64> */
[----:B------:R-:W-:Y:S01]  /*8c40*/  FMUL R145, R145, R154 ;  /* 0x0000009a91917220 */ /* 0x000fe20000400000 */
[----:B------:R-:W-:Y:S01]  /*8c50*/  F2FP.BF16.F32.PACK_AB R139, RZ, R139 ;  /* 0x0000008bff8b723e */ /* 0x000fe200000010ff */
[----:B------:R-:W-:Y:S01]  /*8c60*/  IMAD.SHL.U32 R21, R4, 0x100, RZ ;  /* 0x0000010004157824 */ /* 0x000fe200078e00ff */
[----:B------:R-:W-:Y:S01]  /*8c70*/  F2FP.BF16.F32.PACK_AB R140, RZ, R140 ;  /* 0x0000008cff8c723e */ /* 0x000fe200000010ff */
[----:B------:R-:W-:Y:S01]  /*8c80*/  @P1 STG.E.U16 desc[UR36][R8.64+0x90], R124 ;  /* 0x0000907c08001986 */ /* 0x000fe2000c101524 */
[----:B------:R-:W-:Y:S01]  /*8c90*/  ISETP.GT.AND P1, PT, R0, 0x50, P3 ;  /* 0x000000500000780c */ /* 0x000fe20001f24270 */
[-C--:B------:R-:W-:Y:S01]  /*8ca0*/  FMUL R146, R146, R154.reuse ;  /* 0x0000009a92927220 */ /* 0x080fe20000400000 */
[----:B------:R-:W-:Y:S01]  /*8cb0*/  F2FP.BF16.F32.PACK_AB R141, RZ, R141 ;  /* 0x0000008dff8d723e */ /* 0x000fe200000010ff */
[----:B------:R-:W-:Y:S01]  /*8cc0*/  @P2 STG.E.U16 desc[UR36][R8.64+0x92], R125 ;  /* 0x0000927d08002986 */ /* 0x000fe2000c101524 */
[C---:B------:R-:W-:Y:S01]  /*8cd0*/  ISETP.GT.AND P2, PT, R0.reuse, 0x51, P3 ;  /* 0x000000510000780c */ /* 0x040fe20001f44270 */
[----:B------:R-:W-:Y:S01]  /*8ce0*/  FMUL R147, R147, R154 ;  /* 0x0000009a93937220 */ /* 0x000fe20000400000 */
        /* <DEDUP_REMOVED lines=12> */
[----:B------:R-:W-:Y:S01]  /*8db0*/  SHF.L.U64.HI R15, R4, 0x8, R5 ;  /* 0x00000008040f7819 */ /* 0x000fe20000010205 */
[----:B------:R-:W-:Y:S01]  /*8dc0*/  @P2 STG.E.U16 desc[UR36][R8.64+0xa2], R129 ;  /* 0x0000a28108002986 */ /* 0x000fe2000c101524 */
[C---:B------:R-:W-:Y:S01]  /*8dd0*/  ISETP.GT.AND P2, PT, R0.reuse, 0x59, P3 ;  /* 0x000000590000780c */ /* 0x040fe20001f44270 */
        /* <DEDUP_REMOVED lines=56> */
[----:B------:R-:W-:Y:S01]  /*9160*/  FMUL R39, R39, R154 ;  /* 0x0000009a27277220 */ /* 0x000fe20000400000 */
[----:B------:R-:W-:Y:S01]  /*9170*/  F2FP.BF16.F32.PACK_AB R33, RZ, R33 ;  /* 0x00000021ff21723e */ /* 0x000fe200000010ff */
[----:B------:R-:W-:Y:S01]  /*9180*/  @P2 STG.E.U16 desc[UR36][R10.64+0xd0], R142 ;  /* 0x0000d08e0a002986 */ /* 0x000fe2000c101524 */
[----:B------:R-:W-:Y:S01]  /*9190*/  F2FP.BF16.F32.PACK_AB R34, RZ, R34 ;  /* 0x00000022ff22723e */ /* 0x000fe200000010ff */
[-C--:B------:R-:W-:Y:S01]  /*91a0*/  FMUL R40, R40, R154.reuse ;  /* 0x0000009a28287220 */ /* 0x080fe20000400000 */
[----:B------:R-:W-:Y:S01]  /*91b0*/  F2FP.BF16.F32.PACK_AB R35, RZ, R35 ;  /* 0x00000023ff23723e */ /* 0x000fe200000010ff */
[----:B------:R-:W-:Y:S01]  /*91c0*/  FMUL R41, R41, R154 ;  /* 0x0000009a29297220 */ /* 0x000fe20000400000 */
[----:B------:R-:W-:Y:S01]  /*91d0*/  F2FP.BF16.F32.PACK_AB R36, RZ, R36 ;  /* 0x00000024ff24723e */ /* 0x000fe200000010ff */
[----:B------:R-:W-:Y:S01]  /*91e0*/  @P4 STG.E.U16 desc[UR36][R10.64+0xd2], R143 ;  /* 0x0000d28f0a004986 */ /* 0x000fe2000c101524 */
[----:B------:R-:W-:Y:S01]  /*91f0*/  ISETP.GT.AND P4, PT, R0, 0x71, P0 ;  /* 0x000000710000780c */ /* 0x000fe20000784270 */
[----:B------:R-:W-:Y:S01]  /*9200*/  FMUL R42, R42, R154 ;  /* 0x0000009a2a2a7220 */ /* 0x000fe20000400000 */
[----:B------:R-:W-:Y:S01]  /*9210*/  F2FP.BF16.F32.PACK_AB R37, RZ, R37 ;  /* 0x00000025ff25723e */ /* 0x000fe200000010ff */
[----:B------:R-:W-:Y:S01]  /*9220*/  @P5 STG.E.U16 desc[UR36][R8.64+0xe0], R144 ;  /* 0x0000e09008005986 */ /* 0x000fe2000c101524 */
[----:B------:R-:W-:Y:S01]  /*9230*/  ISETP.GT.AND P5, PT, R0, 0x70, P0 ;  /* 0x000000700000780c */ /* 0x000fe200007a4270 */
[----:B------:R-:W-:Y:S01]  /*9240*/  @P1 IMAD.MOV.U32 R4, RZ, RZ, R8 ;  /* 0x000000ffff041224 */ /* 0x000fe200078e0008 */
[----:B------:R-:W-:Y:S01]  /*9250*/  F2FP.BF16.F32.PACK_AB R38, RZ, R38 ;  /* 0x00000026ff26723e */ /* 0x000fe200000010ff */
[----:B------:R-:W-:Y:S01]  /*9260*/  @P1 IMAD.MOV.U32 R5, RZ, RZ, R9 ;  /* 0x000000ffff051224 */ /* 0x000fe200078e0009 */
[----:B------:R-:W-:Y:S01]  /*9270*/  F2FP.BF16.F32.PACK_AB R39, RZ, R39 ;  /* 0x00000027ff27723e */ /* 0x000fe200000010ff */
[----:B------:R-:W-:Y:S01]  /*9280*/  FMUL R43, R43, R154 ;  /* 0x0000009a2b2b7220 */ /* 0x000fe20000400000 */
[----:B------:R-:W-:Y:S01]  /*9290*/  F2FP.BF16.F32.PACK_AB R40, RZ, R40 ;  /* 0x00000028ff28723e */ /* 0x000fe200000010ff */
[----:B------:R-:W-:Y:S01]  /*92a0*/  FMUL R44, R44, R154 ;  /* 0x0000009a2c2c7220 */ /* 0x000fe20000400000 */
[----:B------:R0:W-:Y:S01]  /*92b0*/  @P1 STG.E.U16 desc[UR36][R4.64+0xe2], R145 ;  /* 0x0000e29104001986 */ /* 0x0001e2000c101524 */
[----:B------:R-:W-:Y:S01]  /*92c0*/  IADD3 R12, P1, P2, R7, R8, R21 ;  /* 0x00000008070c7210 */ /* 0x000fe20007a3e015 */
[-C--:B------:R-:W-:Y:S01]  /*92d0*/  FMUL R45, R45, R154.reuse ;  /* 0x0000009a2d2d7220 */ /* 0x080fe20000400000 */
[----:B------:R-:W-:Y:S01]  /*92e0*/  F2FP.BF16.F32.PACK_AB R41, RZ, R41 ;  /* 0x00000029ff29723e */ /* 0x000fe200000010ff */
[-C--:B------:R-:W-:Y:S01]  /*92f0*/  FMUL R46, R46, R154.reuse ;  /* 0x0000009a2e2e7220 */ /* 0x080fe20000400000 */
[----:B------:R-:W-:Y:S01]  /*9300*/  IADD3.X R13, R6, R9, R15, P1, P2 ;  /* 0x00000009060d7210 */ /* 0x000fe20000fe440f */
[-C--:B------:R-:W-:Y:S01]  /*9310*/  FMUL R47, R47, R154.reuse ;  /* 0x0000009a2f2f7220 */ /* 0x080fe20000400000 */
[C---:B------:R-:W-:Y:S01]  /*9320*/  ISETP.GT.AND P1, PT, R3.reuse, 0x80, PT ;  /* 0x000000800300780c */ /* 0x040fe20003f24270 */
[-C--:B------:R-:W-:Y:S01]  /*9330*/  FMUL R48, R48, R154.reuse ;  /* 0x0000009a30307220 */ /* 0x080fe20000400000 */
[----:B------:R-:W-:Y:S01]  /*9340*/  ISETP.GT.AND P2, PT, R3, 0x88, PT ;  /* 0x000000880300780c */ /* 0x000fe20003f44270 */
[----:B------:R-:W-:Y:S01]  /*9350*/  FMUL R49, R49, R154 ;  /* 0x0000009a31317220 */ /* 0x000fe20000400000 */
[----:B------:R-:W-:Y:S01]  /*9360*/  F2FP.BF16.F32.PACK_AB R42, RZ, R42 ;  /* 0x0000002aff2a723e */ /* 0x000fe200000010ff */
[----:B0-----:R-:W-:Y:S01]  /*9370*/  @P5 IMAD.MOV.U32 R5, RZ, RZ, R11 ;  /* 0x000000ffff055224 */ /* 0x001fe200078e000b */
[----:B------:R-:W-:Y:S01]  /*9380*/  @P5 MOV R4, R10 ;  /* 0x0000000a00045202 */ /* 0x000fe20000000f00 */
[-C--:B------:R-:W-:Y:S01]  /*9390*/  FMUL R50, R50, R154.reuse ;  /* 0x0000009a32327220 */ /* 0x080fe20000400000 */
[----:B------:R-:W-:Y:S01]  /*93a0*/  F2FP.BF16.F32.PACK_AB R43, RZ, R43 ;  /* 0x0000002bff2b723e */ /* 0x000fe200000010ff */
[----:B------:R-:W-:Y:S01]  /*93b0*/  FMUL R51, R51, R154 ;  /* 0x0000009a33337220 */ /* 0x000fe20000400000 */
[----:B------:R-:W-:Y:S01]  /*93c0*/  F2FP.BF16.F32.PACK_AB R44, RZ, R44 ;  /* 0x0000002cff2c723e */ /* 0x000fe200000010ff */
[----:B------:R0:W-:Y:S01]  /*93d0*/  @P5 STG.E.U16 desc[UR36][R4.64+0xe0], R146 ;  /* 0x0000e09204005986 */ /* 0x0001e2000c101524 */
[----:B------:R-:W-:Y:S01]  /*93e0*/  ISETP.GT.AND P5, PT, R0, 0x78, P3 ;  /* 0x000000780000780c */ /* 0x000fe20001fa4270 */
[-C--:B------:R-:W-:Y:S01]  /*93f0*/  FMUL R52, R52, R154.reuse ;  /* 0x0000009a34347220 */ /* 0x080fe20000400000 */
[C---:B------:R-:W-:Y:S01]  /*9400*/  ISETP.GT.AND P3, PT, R0.reuse, 0x79, P3 ;  /* 0x000000790000780c */ /* 0x040fe20001f64270 */
[----:B------:R-:W-:Y:S01]  /*9410*/  @P4 STG.E.U16 desc[UR36][R10.64+0xe2], R147 ;  /* 0x0000e2930a004986 */ /* 0x000fe2000c101524 */
[C---:B------:R-:W-:Y:S01]  /*9420*/  ISETP.GT.AND P4, PT, R0.reuse, 0x78, P0 ;  /* 0x000000780000780c */ /* 0x040fe20000784270 */
[-C--:B------:R-:W-:Y:S01]  /*9430*/  FMUL R53, R53, R154.reuse ;  /* 0x0000009a35357220 */ /* 0x080fe20000400000 */
[----:B------:R-:W-:Y:S01]  /*9440*/  ISETP.GT.AND P0, PT, R0, 0x79, P0 ;  /* 0x000000790000780c */ /* 0x000fe20000704270 */
[-C--:B------:R-:W-:Y:S01]  /*9450*/  FMUL R54, R54, R154.reuse ;  /* 0x0000009a36367220 */ /* 0x080fe20000400000 */
[----:B------:R-:W-:Y:S01]  /*9460*/  F2FP.BF16.F32.PACK_AB R45, RZ, R45 ;  /* 0x0000002dff2d723e */ /* 0x000fe200000010ff */
[----:B------:R-:W-:Y:S01]  /*9470*/  FMUL R55, R55, R154 ;  /* 0x0000009a37377220 */ /* 0x000fe20000400000 */
[----:B------:R-:W-:Y:S01]  /*9480*/  F2FP.BF16.F32.PACK_AB R46, RZ, R46 ;  /* 0x0000002eff2e723e */ /* 0x000fe200000010ff */
[----:B------:R-:W-:Y:S01]  /*9490*/  FMUL R56, R56, R154 ;  /* 0x0000009a38387220 */ /* 0x000fe20000400000 */
[----:B------:R-:W-:Y:S01]  /*94a0*/  F2FP.BF16.F32.PACK_AB R47, RZ, R47 ;  /* 0x0000002fff2f723e */ /* 0x000fe200000010ff */
[----:B------:R-:W-:Y:S01]  /*94b0*/  @P5 STG.E.U16 desc[UR36][R8.64+0xf0], R148 ;  /* 0x0000f09408005986 */ /* 0x000fe2000c101524 */
[----:B0-----:R-:W-:Y:S01]  /*94c0*/  IADD3 R4, P5, R21, R8, RZ ;  /* 0x0000000815047210 */ /* 0x001fe20007fbe0ff */
[----:B------:R-:W-:Y:S01]  /*94d0*/  FMUL R57, R57, R154 ;  /* 0x0000009a39397220 */ /* 0x000fe20000400000 */
[----:B------:R-:W-:Y:S01]  /*94e0*/  F2FP.BF16.F32.PACK_AB R48, RZ, R48 ;  /* 0x00000030ff30723e */ /* 0x000fe200000010ff */
[----:B------:R0:W-:Y:S01]  /*94f0*/  @P3 STG.E.U16 desc[UR36][R8.64+0xf2], R149 ;  /* 0x0000f29508003986 */ /* 0x0001e2000c101524 */
[C---:B------:R-:W-:Y:S01]  /*9500*/  ISETP.GT.AND P3, PT, R0.reuse, RZ, P1 ;  /* 0x000000ff0000720c */ /* 0x040fe20000f64270 */
[----:B------:R-:W-:Y:S01]  /*9510*/  IMAD.X R5, R15, 0x1, R9, P5 ;  /* 0x000000010f057824 */ /* 0x000fe200028e0609 */
[C---:B------:R-:W-:Y:S01]  /*9520*/  ISETP.GT.AND P5, PT, R0.reuse, RZ, P2 ;  /* 0x000000ff0000720c */ /* 0x040fe200017a4270 */
        /* <DEDUP_REMOVED lines=14> */
[----:B------:R-:W-:Y:S01]  /*9610*/  @P4 STG.E.U16 desc[UR36][R4.64+0x2], R25 ;  /* 0x0000021904004986 */ /* 0x000fe2000c101524 */
[----:B------:R-:W-:Y:S01]  /*9620*/  IADD3 R14, P4, R7, R4, RZ ;  /* 0x00000004070e7210 */ /* 0x000fe20007f9e0ff */
[--C-:B------:R-:W-:Y:S01]  /*9630*/  IMAD.X R9, R6, 0x1, R5.reuse, P3 ;  /* 0x0000000106097824 */ /* 0x100fe200018e0605 */
[----:B------:R-:W-:Y:S01]  /*9640*/  ISETP.GT.AND P3, PT, R0, 0x9, P2 ;  /* 0x000000090000780c */ /* 0x000fe20001764270 */
[-C--:B------:R-:W-:Y:S01]  /*9650*/  FMUL R62, R62, R154.reuse ;  /* 0x0000009a3e3e7220 */ /* 0x080fe20000400000 */
[----:B------:R-:W-:Y:S01]  /*9660*/  F2FP.BF16.F32.PACK_AB R53, RZ, R53 ;  /* 0x00000035ff35723e */ /* 0x000fe200000010ff */
[----:B------:R-:W-:Y:S01]  /*9670*/  IMAD.X R15, R6, 0x1, R5, P4 ;  /* 0x00000001060f7824 */ /* 0x000fe200020e0605 */
[----:B------:R-:W-:Y:S01]  /*9680*/  ISETP.GT.AND P4, PT, R0, 0x8, P1 ;  /* 0x000000080000780c */ /* 0x000fe20000f84270 */
[----:B------:R-:W-:Y:S01]  /*9690*/  FMUL R63, R63, R154 ;  /* 0x0000009a3f3f7220 */ /* 0x000fe20000400000 */
[----:B------:R-:W-:Y:S01]  /*96a0*/  F2FP.BF16.F32.PACK_AB R54, RZ, R54 ;  /* 0x00000036ff36723e */ /* 0x000fe200000010ff */
[-C--:B------:R-:W-:Y:S01]  /*96b0*/  FMUL R64, R64, R154.reuse ;  /* 0x0000009a40407220 */ /* 0x080fe20000400000 */
        /* <DEDUP_REMOVED lines=9> */
[----:B------:R-:W-:Y:S01]  /*9750*/  @P4 STG.E.U16 desc[UR36][R4.64+0x10], R28 ;  /* 0x0000101c04004986 */ /* 0x000fe2000c101524 */
[----:B------:R-:W-:Y:S01]  /*9760*/  ISETP.GT.AND P4, PT, R0, 0x10, P1 ;  /* 0x000000100000780c */ /* 0x000fe20000f84270 */
[-C--:B------:R-:W-:Y:S01]  /*9770*/  FMUL R68, R68, R154.reuse ;  /* 0x0000009a44447220 */ /* 0x080fe20000400000 */
[----:B------:R-:W-:Y:S01]  /*9780*/  F2FP.BF16.F32.PACK_AB R57, RZ, R57 ;  /* 0x00000039ff39723e */ /* 0x000fe200000010ff */
[-C--:B------:R-:W-:Y:S01]  /*9790*/  FMUL R69, R69, R154.reuse ;  /* 0x0000009a45457220 */ /* 0x080fe20000400000 */
        /* <DEDUP_REMOVED lines=14> */
[----:B------:R-:W-:Y:S01]  /*9880*/  FMUL R73, R73, R154 ;  /* 0x0000009a49497220 */ /* 0x000fe20000400000 */
[----:B------:R-:W-:Y:S01]  /*9890*/  F2FP.BF16.F32.PACK_AB R61, RZ, R61 ;  /* 0x0000003dff3d723e */ /* 0x000fe200000010ff */
[----:B------:R-:W-:Y:S01]  /*98a0*/  @P5 STG.E.U16 desc[UR36][R4.64+0x22], R33 ;  /* 0x0000222104005986 */ /* 0x000fe2000c101524 */
[----:B------:R-:W-:Y:S01]  /*98b0*/  ISETP.GT.AND P5, PT, R0, 0x19, P1 ;  /* 0x000000190000780c */ /* 0x000fe20000fa4270 */
[--C-:B------:R-:W-:Y:S01]  /*98c0*/  @P0 IMAD.MOV.U32 R6, RZ, RZ, R12.reuse ;  /* 0x000000ffff060224 */ /* 0x100fe200078e000c */
[----:B------:R-:W-:Y:S01]  /*98d0*/  F2FP.BF16.F32.PACK_AB R62, RZ, R62 ;  /* 0x0000003eff3e723e */ /* 0x000fe200000010ff */
[--C-:B------:R-:W-:Y:S01]  /*98e0*/  @P0 IMAD.MOV.U32 R7, RZ, RZ, R13.reuse ;  /* 0x000000ffff070224 */ /* 0x100fe200078e000d */
[----:B------:R-:W-:Y:S01]  /*98f0*/  F2FP.BF16.F32.PACK_AB R63, RZ, R63 ;  /* 0x0000003fff3f723e */ /* 0x000fe200000010ff */
[----:B------:R-:W-:Y:S01]  /*9900*/  FMUL R74, R74, R154 ;  /* 0x0000009a4a4a7220 */ /* 0x000fe20000400000 */
[----:B------:R-:W-:Y:S01]  /*9910*/  F2FP.BF16.F32.PACK_AB R64, RZ, R64 ;  /* 0x00000040ff40723e */ /* 0x000fe200000010ff */
[-C--:B------:R-:W-:Y:S01]  /*9920*/  FMUL R75, R75, R154.reuse ;  /* 0x0000009a4b4b7220 */ /* 0x080fe20000400000 */
[----:B------:R0:W-:Y:S01]  /*9930*/  @P0 STG.E.U16 desc[UR36][R6.64+0x20], R34 ;  /* 0x0000202206000986 */ /* 0x0001e2000c101524 */
        /* <DEDUP_REMOVED lines=9> */
[----:B------:R-:W-:Y:S01]  /*99d0*/  FMUL R80, R80, R154 ;  /* 0x0000009a50507220 */ /* 0x000fe20000400000 */
[----:B------:R-:W-:Y:S01]  /*99e0*/  F2FP.BF16.F32.PACK_AB R69, RZ, R69 ;  /* 0x00000045ff45723e */ /* 0x000fe200000010ff */
[----:B0-----:R-:W-:Y:S01]  /*99f0*/  @P3 IMAD.MOV.U32 R6, RZ, RZ, R12 ;  /* 0x000000ffff063224 */ /* 0x001fe200078e000c */
[----:B------:R-:W-:Y:S01]  /*9a00*/  F2FP.BF16.F32.PACK_AB R70, RZ, R70 ;  /* 0x00000046ff46723e */ /* 0x000fe200000010ff */
[--C-:B------:R-:W-:Y:S01]  /*9a10*/  @P3 IMAD.MOV.U32 R7, RZ, RZ, R13.reuse ;  /* 0x000000ffff073224 */ /* 0x100fe200078e000d */
[----:B------:R-:W-:Y:S01]  /*9a20*/  F2FP.BF16.F32.PACK_AB R71, RZ, R71 ;  /* 0x00000047ff47723e */ /* 0x000fe200000010ff */
[----:B------:R-:W-:Y:S01]  /*9a30*/  FMUL R81, R81, R154 ;  /* 0x0000009a51517220 */ /* 0x000fe20000400000 */
[----:B------:R-:W-:Y:S01]  /*9a40*/  F2FP.BF16.F32.PACK_AB R72, RZ, R72 ;  /* 0x00000048ff48723e */ /* 0x000fe200000010ff */
[-C--:B------:R-:W-:Y:S01]  /*9a50*/  FMUL R82, R82, R154.reuse ;  /* 0x0000009a52527220 */ /* 0x080fe20000400000 */
[----:B------:R0:W-:Y:S01]  /*9a60*/  @P3 STG.E.U16 desc[UR36][R6.64+0x22], R35 ;  /* 0x0000222306003986 */ /* 0x0001e2000c101524 */
        /* <DEDUP_REMOVED lines=11> */
[----:B0-----:R-:W-:Y:S01]  /*9b20*/  @P0 IMAD.MOV.U32 R7, RZ, RZ, R13 ;  /* 0x000000ffff070224 */ /* 0x001fe200078e000d */
[----:B------:R-:W-:Y:S01]  /*9b30*/  @P0 MOV R6, R12 ;  /* 0x0000000c00060202 */ /* 0x000fe20000000f00 */
[----:B------:R-:W-:Y:S01]  /*9b40*/  FMUL R86, R86, R154 ;  /* 0x0000009a56567220 */ /* 0x000fe20000400000 */
[----:B------:R-:W-:Y:S01]  /*9b50*/  F2FP.BF16.F32.PACK_AB R76, RZ, R76 ;  /* 0x0000004cff4c723e */ /* 0x000fe200000010ff */
[----:B------:R-:W-:Y:S01]  /*9b60*/  FMUL R87, R87, R154 ;  /* 0x0000009a57577220 */ /* 0x000fe20000400000 */
[----:B------:R-:W-:Y:S01]  /*9b70*/  F2FP.BF16.F32.PACK_AB R77, RZ, R77 ;  /* 0x0000004dff4d723e */ /* 0x000fe200000010ff */
[----:B------:R0:W-:Y:S01]  /*9b80*/  @P0 STG.E.U16 desc[UR36][R6.64+0x30], R38 ;  /* 0x0000302606000986 */ /* 0x0001e2000c101524 */
[----:B------:R-:W-:-:S02]  /*9b90*/  ISETP.GT.AND P0, PT, R0, 0x20, P2 ;  /* 0x000000200000780c */ /* 0x000fc40001704270 */
[----:B------:R-:W-:Y:S02]  /*9ba0*/  F2FP.BF16.F32.PACK_AB R78, RZ, R78 ;  /* 0x0000004eff4e723e */ /* 0x000fe400000010ff */
[----:B------:R-:W-:Y:S02]  /*9bb0*/  F2FP.BF16.F32.PACK_AB R79, RZ, R79 ;  /* 0x0000004fff4f723e */ /* 0x000fe400000010ff */
[----:B------:R-:W-:Y:S02]  /*9bc0*/  F2FP.BF16.F32.PACK_AB R80, RZ, R80 ;  /* 0x00000050ff50723e */ /* 0x000fe400000010ff */
[----:B------:R-:W-:Y:S02]  /*9bd0*/  F2FP.BF16.F32.PACK_AB R81, RZ, R81 ;  /* 0x00000051ff51723e */ /* 0x000fe400000010ff */
[----:B------:R-:W-:Y:S01]  /*9be0*/  F2FP.BF16.F32.PACK_AB R82, RZ, R82 ;  /* 0x00000052ff52723e */ /* 0x000fe200000010ff */
[----:B0-----:R-:W-:Y:S01]  /*9bf0*/  @P3 IMAD.MOV.U32 R6, RZ, RZ, R12 ;  /* 0x000000ffff063224 */ /* 0x001fe200078e000c */
[----:B------:R-:W-:Y:S01]  /*9c00*/  F2FP.BF16.F32.PACK_AB R83, RZ, R83 ;  /* 0x00000053ff53723e */ /* 0x000fe200000010ff */
[----:B------:R-:W-:Y:S01]  /*9c10*/  @P3 IMAD.MOV.U32 R7, RZ, RZ, R13 ;  /* 0x000000ffff073224 */ /* 0x000fe200078e000d */
[----:B------:R-:W-:-:S02]  /*9c20*/  F2FP.BF16.F32.PACK_AB R84, RZ, R84 ;  /* 0x00000054ff54723e */ /* 0x000fc400000010ff */
[----:B------:R-:W-:Y:S02]  /*9c30*/  F2FP.BF16.F32.PACK_AB R85, RZ, R85 ;  /* 0x00000055ff55723e */ /* 0x000fe400000010ff */
[----:B------:R0:W-:Y:S01]  /*9c40*/  @P3 STG.E.U16 desc[UR36][R6.64+0x32], R39 ;  /* 0x0000322706003986 */ /* 0x0001e2000c101524 */
[C---:B------:R-:W-:Y:S02]  /*9c50*/  ISETP.GT.AND P3, PT, R0.reuse, 0x21, P2 ;  /* 0x000000210000780c */ /* 0x040fe40001764270 */
[----:B------:R-:W-:Y:S01]  /*9c60*/  F2FP.BF16.F32.PACK_AB R86, RZ, R86 ;  /* 0x00000056ff56723e */ /* 0x000fe200000010ff */
[----:B------:R-:W-:Y:S01]  /*9c70*/  @P4 STG.E.U16 desc[UR36][R4.64+0x40], R40 ;  /* 0x0000402804004986 */ /* 0x000fe2000c101524 */
[C---:B------:R-:W-:Y:S02]  /*9c80*/  ISETP.GT.AND P4, PT, R0.reuse, 0x28, P1 ;  /* 0x000000280000780c */ /* 0x040fe40000f84270 */
[----:B------:R-:W-:Y:S01]  /*9c90*/  F2FP.BF16.F32.PACK_AB R87, RZ, R87 ;  /* 0x00000057ff57723e */ /* 0x000fe200000010ff */
[----:B------:R-:W-:Y:S01]  /*9ca0*/  @P5 STG.E.U16 desc[UR36][R4.64+0x42], R41 ;  /* 0x0000422904005986 */ /* 0x000fe2000c101524 */
[----:B------:R-:W-:Y:S01]  /*9cb0*/  ISETP.GT.AND P5, PT, R0, 0x29, P1 ;  /* 0x000000290000780c */ /* 0x000fe20000fa4270 */
[----:B0-----:R-:W-:-:S02]  /*9cc0*/  @P0 IMAD.MOV.U32 R6, RZ, RZ, R12 ;  /* 0x000000ffff060224 */ /* 0x001fc400078e000c */
[----:B------:R-:W-:-:S05]  /*9cd0*/  @P0 IMAD.MOV.U32 R7, RZ, RZ, R13 ;  /* 0x000000ffff070224 */ /* 0x000fca00078e000d */
[----:B------:R0:W-:Y:S01]  /*9ce0*/  @P0 STG.E.U16 desc[UR36][R6.64+0x40], R42 ;  /* 0x0000402a06000986 */ /* 0x0001e2000c101524 */
[----:B------:R-:W-:Y:S01]  /*9cf0*/  ISETP.GT.AND P0, PT, R0, 0x28, P2 ;  /* 0x000000280000780c */ /* 0x000fe20001704270 */
[----:B0-----:R-:W-:Y:S02]  /*9d00*/  @P3 IMAD.MOV.U32 R6, RZ, RZ, R12 ;  /* 0x000000ffff063224 */ /* 0x001fe400078e000c */
[----:B------:R-:W-:-:S05]  /*9d10*/  @P3 IMAD.MOV.U32 R7, RZ, RZ, R13 ;  /* 0x000000ffff073224 */ /* 0x000fca00078e000d */
[----:B------:R0:W-:Y:S01]  /*9d20*/  @P3 STG.E.U16 desc[UR36][R6.64+0x42], R43 ;  /* 0x0000422b06003986 */ /* 0x0001e2000c101524 */
[----:B------:R-:W-:-:S03]  /*9d30*/  ISETP.GT.AND P3, PT, R0, 0x29, P2 ;  /* 0x000000290000780c */ /* 0x000fc60001764270 */
[----:B------:R-:W-:Y:S01]  /*9d40*/  @P4 STG.E.U16 desc[UR36][R4.64+0x50], R44 ;  /* 0x0000502c04004986 */ /* 0x000fe2000c101524 */
[----:B------:R-:W-:-:S03]  /*9d50*/  ISETP.GT.AND P4, PT, R0, 0x30, P1 ;  /* 0x000000300000780c */ /* 0x000fc60000f84270 */
[----:B------:R-:W-:Y:S01]  /*9d60*/  @P5 STG.E.U16 desc[UR36][R4.64+0x52], R45 ;  /* 0x0000522d04005986 */ /* 0x000fe2000c101524 */
[----:B------:R-:W-:Y:S01]  /*9d70*/  ISETP.GT.AND P5, PT, R0, 0x31, P1 ;  /* 0x000000310000780c */ /* 0x000fe20000fa4270 */
[----:B0-----:R-:W-:Y:S01]  /*9d80*/  @P0 IMAD.MOV.U32 R6, RZ, RZ, R12 ;  /* 0x000000ffff060224 */ /* 0x001fe200078e000c */
[----:B------:R-:W-:-:S05]  /*9d90*/  @P0 MOV R7, R13 ;  /* 0x0000000d00070202 */ /* 0x000fca0000000f00 */
        /* <DEDUP_REMOVED lines=10> */
[----:B0-----:R-:W-:Y:S02]  /*9e40*/  @P0 IMAD.MOV.U32 R6, RZ, RZ, R12 ;  /* 0x000000ffff060224 */ /* 0x001fe400078e000c */
        /* <DEDUP_REMOVED lines=14> */
[----:B------:R-:W-:Y:S02]  /*9f30*/  ISETP.GT.AND P0, PT, R0, 0x40, P2 ;  /* 0x000000400000780c */ /* 0x000fe40001704270 */
[----:B0-----:R-:W-:Y:S01]  /*9f40*/  @P3 MOV R6, R12 ;  /* 0x0000000c00063202 */ /* 0x001fe20000000f00 */
        /* <DEDUP_REMOVED lines=23> */
[----:B0-----:R-:W-:Y:S01]  /*a0c0*/  @P3 IMAD.MOV.U32 R6, RZ, RZ, R12 ;  /* 0x000000ffff063224 */ /* 0x001fe200078e000c */
[----:B------:R-:W-:-:S05]  /*a0d0*/  @P3 MOV R7, R13 ;  /* 0x0000000d00073202 */ /* 0x000fca0000000f00 */
        /* <DEDUP_REMOVED lines=29> */
[----:B------:R-:W-:Y:S02]  /*a2b0*/  ISETP.GT.AND P5, PT, R0, 0x69, P1 ;  /* 0x000000690000780c */ /* 0x000fe40000fa4270 */
[----:B0-----:R-:W-:Y:S01]  /*a2c0*/  @P0 MOV R6, R12 ;  /* 0x0000000c00060202 */ /* 0x001fe20000000f00 */
        /* <DEDUP_REMOVED lines=18> */
[C---:B------:R-:W-:Y:S02]  /*a3f0*/  ISETP.GT.AND P3, PT, R0.reuse, 0x78, P1 ;  /* 0x000000780000780c */ /* 0x040fe40000f64270 */
[C---:B------:R-:W-:Y:S01]  /*a400*/  ISETP.GT.AND P1, PT, R0.reuse, 0x79, P1 ;  /* 0x000000790000780c */ /* 0x040fe20000f24270 */
[----:B------:R-:W-:Y:S01]  /*a410*/  @P4 STG.E.U16 desc[UR36][R4.64+0xe0], R80 ;  /* 0x0000e05004004986 */ /* 0x000fe2000c101524 */
[----:B------:R-:W-:-:S03]  /*a420*/  ISETP.GT.AND P4, PT, R0, 0x71, P2 ;  /* 0x000000710000780c */ /* 0x000fc60001784270 */
[----:B------:R-:W-:Y:S01]  /*a430*/  @P5 STG.E.U16 desc[UR36][R4.64+0xe2], R81 ;  /* 0x0000e25104005986 */ /* 0x000fe2000c101524 */
[C---:B------:R-:W-:Y:S02]  /*a440*/  ISETP.GT.AND P5, PT, R0.reuse, 0x78, P2 ;  /* 0x000000780000780c */ /* 0x040fe400017a4270 */
[----:B------:R-:W-:Y:S01]  /*a450*/  ISETP.GT.AND P2, PT, R0, 0x79, P2 ;  /* 0x000000790000780c */ /* 0x000fe20001744270 */
[----:B0-----:R-:W-:Y:S01]  /*a460*/  @P0 IMAD.MOV.U32 R6, RZ, RZ, R12 ;  /* 0x000000ffff060224 */ /* 0x001fe200078e000c */
[----:B------:R-:W-:-:S05]  /*a470*/  @P0 MOV R7, R13 ;  /* 0x0000000d00070202 */ /* 0x000fca0000000f00 */
[----:B------:R0:W-:Y:S02]  /*a480*/  @P0 STG.E.U16 desc[UR36][R6.64+0xe0], R82 ;  /* 0x0000e05206000986 */ /* 0x0001e4000c101524 */
[----:B0-----:R-:W-:Y:S02]  /*a490*/  @P4 IMAD.MOV.U32 R6, RZ, RZ, R12 ;  /* 0x000000ffff064224 */ /* 0x001fe400078e000c */
[----:B------:R-:W-:-:S05]  /*a4a0*/  @P4 IMAD.MOV.U32 R7, RZ, RZ, R13 ;  /* 0x000000ffff074224 */ /* 0x000fca00078e000d */
[----:B------:R-:W-:Y:S04]  /*a4b0*/  @P4 STG.E.U16 desc[UR36][R6.64+0xe2], R83 ;  /* 0x0000e25306004986 */ /* 0x000fe8000c101524 */
[----:B------:R-:W-:Y:S04]  /*a4c0*/  @P3 STG.E.U16 desc[UR36][R4.64+0xf0], R84 ;  /* 0x0000f05404003986 */ /* 0x000fe8000c101524 */
[----:B------:R0:W-:Y:S02]  /*a4d0*/  @P1 STG.E.U16 desc[UR36][R4.64+0xf2], R85 ;  /* 0x0000f25504001986 */ /* 0x0001e4000c101524 */
[----:B0-----:R-:W-:-:S02]  /*a4e0*/  @P5 IMAD.MOV.U32 R4, RZ, RZ, R12 ;  /* 0x000000ffff045224 */ /* 0x001fc400078e000c */
[----:B------:R-:W-:-:S05]  /*a4f0*/  @P5 IMAD.MOV.U32 R5, RZ, RZ, R13 ;  /* 0x000000ffff055224 */ /* 0x000fca00078e000d */
[----:B------:R0:W-:Y:S04]  /*a500*/  @P5 STG.E.U16 desc[UR36][R4.64+0xf0], R86 ;  /* 0x0000f05604005986 */ /* 0x0001e8000c101524 */
[----:B------:R0:W-:Y:S02]  /*a510*/  @P2 STG.E.U16 desc[UR36][R12.64+0xf2], R87 ;  /* 0x0000f2570c002986 */ /* 0x0001e4000c101524 */
.L_x_280:
[----:B------:R-:W-:Y:S05]  /*a520*/  BSYNC B0 ;  /* 0x0000000000007941 */ /* 0x000fea0003800000 */
.L_x_28:
[----:B------:R-:W-:Y:S01]  /*a530*/  ULDC UR4, c[0x0][0xc] ;  /* 0x0000030000047ab9 */ /* 0x000fe20000000800 */
[----:B------:R-:W-:Y:S01]  /*a540*/  ULDC UR5, c[0x0][0x10] ;  /* 0x0000040000057ab9 */ /* 0x000fe20000000800 */
[----:B0-----:R-:W0:Y:S01]  /*a550*/  LDC R3, c[0x0][0x14] ;  /* 0x00000500ff037b82 */ /* 0x001e220000000800 */
[----:B------:R-:W-:Y:S01]  /*a560*/  UIMAD.WIDE.U32 UR4, UR4, UR5, URZ ;  /* 0x00000005040472a5 */ /* 0x000fe2000f8e003f */
[----:B------:R-:W-:Y:S01]  /*a570*/  PRMT R0, RZ, 0x7610, R0 ;  /* 0x00007610ff007816 */ /* 0x000fe20000000000 */
[----:B------:R-:W-:Y:S02]  /*a580*/  IMAD.MOV.U32 R153, RZ, RZ, -0x1 ;  /* 0xffffffffff997424 */ /* 0x000fe400078e00ff */
[----:B------:R-:W-:Y:S02]  /*a590*/  IMAD.MOV.U32 R23, RZ, RZ, -0x1 ;  /* 0xffffffffff177424 */ /* 0x000fe400078e00ff */
[----:B0-----:R-:W-:-:S04]  /*a5a0*/  IMAD.WIDE.U32 R16, R3, UR4, R16 ;  /* 0x0000000403107c25 */ /* 0x001fc8000f8e0010 */
[----:B------:R-:W-:Y:S01]  /*a5b0*/  IMAD R3, R3, UR5, RZ ;  /* 0x0000000503037c24 */ /* 0x000fe2000f8e02ff */
[----:B------:R-:W-:Y:S02]  /*a5c0*/  ULDC.64 UR4, c[0x0][0x650] ;  /* 0x0001940000047ab9 */ /* 0x000fe40000000a00 */
[----:B------:R-:W-:Y:S01]  /*a5d0*/  ISETP.GE.U32.AND P0, PT, R16, UR4, PT ;  /* 0x0000000410007c0c */ /* 0x000fe2000bf06070 */
[----:B------:R-:W-:-:S05]  /*a5e0*/  IMAD.IADD R17, R17, 0x1, R3 ;  /* 0x0000000111117824 */ /* 0x000fca00078e0203 */
[----:B------:R-:W-:-:S13]  /*a5f0*/  ISETP.GE.U32.AND.EX P0, PT, R17, UR5, PT, P0 ;  /* 0x0000000511007c0c */ /* 0x000fda000bf06100 */
[----:B------:R-:W-:Y:S05]  /*a600*/  @P0 BRA `(.L_x_281) ;  /* 0x0000000400640947 */ /* 0x000fea0003800000 */
[----:B------:R-:W0:Y:S01]  /*a610*/  S2R R12, SR_CTAID.X ;  /* 0x00000000000c7919 */ /* 0x000e220000002500 */
[----:B-12---:R-:W1:Y:S01]  /*a620*/  LDC.64 R10, c[0x0][0x628] ;  /* 0x00018a00ff0a7b82 */ /* 0x006e620000000a00 */
[----:B------:R-:W-:Y:S01]  /*a630*/  ULDC UR4, c[0x0][0x150] ;  /* 0x0000540000047ab9 */ /* 0x000fe20000000800 */
[----:B------:R-:W-:Y:S01]  /*a640*/  IMAD.MOV.U32 R8, RZ, RZ, R16 ;  /* 0x000000ffff087224 */ /* 0x000fe200078e0010 */
[----:B------:R-:W2:Y:S01]  /*a650*/  S2R R24, SR_CTAID.Y ;  /* 0x0000000000187919 */ /* 0x000ea20000002600 */
[----:B------:R-:W-:-:S04]  /*a660*/  MOV R9, R17 ;  /* 0x0000001100097202 */ /* 0x000fc80000000f00 */
[----:B------:R-:W2:Y:S08]  /*a670*/  LDC R21, c[0x0][0x144] ;  /* 0x00005100ff157b82 */ /* 0x000eb00000000800 */
[----:B------:R-:W2:Y:S08]  /*a680*/  LDC R0, c[0x0][0x630] ;  /* 0x00018c00ff007b82 */ /* 0x000eb00000000800 */
[----:B------:R-:W2:Y:S01]  /*a690*/  LDC.64 R14, c[0x0][0x620] ;  /* 0x00018800ff0e7b82 */ /* 0x000ea20000000a00 */
[----:B-1----:R-:W-:-:S04]  /*a6a0*/  ISETP.NE.U32.AND P0, PT, R10, RZ, PT ;  /* 0x000000ff0a00720c */ /* 0x002fc80003f05070 */
[----:B------:R-:W-:Y:S02]  /*a6b0*/  ISETP.NE.AND.EX P0, PT, R11, RZ, PT, P0 ;  /* 0x000000ff0b00720c */ /* 0x000fe40003f05300 */
[----:B0-----:R-:W-:-:S05]  /*a6c0*/  I2FP.F32.U32 R3, R12 ;  /* 0x0000000c00037245 */ /* 0x001fca0000201000 */
[----:B------:R-:W-:-:S04]  /*a6d0*/  FMUL R3, R3, UR4 ;  /* 0x0000000403037c20 */ /* 0x000fc80008400000 */
[----:B------:R0:W1:Y:S02]  /*a6e0*/  F2I.U32.TRUNC.NTZ R20, R3 ;  /* 0x0000000300147305 */ /* 0x000064000020f000 */
[----:B------:R-:W-:Y:S05]  /*a6f0*/  @!P0 BRA `(.L_x_282) ;  /* 0x0000000000288947 */ /* 0x000fea0003800000 */
[----:B0-----:R-:W0:Y:S02]  /*a700*/  LDC R3, c[0x0][0x634] ;  /* 0x00018d00ff037b82 */ /* 0x001e240000000800 */
        /* <DEDUP_REMOVED lines=9> */
.L_x_282:
[----:B------:R-:W3:Y:S01]  /*a7a0*/  LDC.64 R28, c[0x0][0x640] ;  /* 0x00019000ff1c7b82 */ /* 0x000ee20000000a00 */
[-CC-:B--2---:R-:W-:Y:S01]  /*a7b0*/  SHF.R.U64 R23, R8, R0.reuse, R9.reuse ;  /* 0x0000000008177219 */ /* 0x184fe20000001209 */
[----:B-1----:R-:W-:Y:S01]  /*a7c0*/  IMAD.MOV R20, RZ, RZ, -R20 ;  /* 0x000000ffff147224 */ /* 0x002fe200078e0a14 */
[----:B------:R-:W-:Y:S01]  /*a7d0*/  SHF.R.U32.HI R0, RZ, R0, R9 ;  /* 0x00000000ff007219 */ /* 0x000fe20000011609 */
[----:B------:R-:W-:Y:S01]  /*a7e0*/  ULDC UR4, c[0x0][0x154] ;  /* 0x0000550000047ab9 */ /* 0x000fe20000000800 */
[----:B0-----:R-:W-:Y:S01]  /*a7f0*/  IADD3 R3, P0, RZ, -R23, RZ ;  /* 0x80000017ff037210 */ /* 0x001fe20007f1e0ff */
[----:B------:R-:W-:Y:S02]  /*a800*/  IMAD R21, R21, R20, R12 ;  /* 0x0000001415157224 */ /* 0x000fe400078e020c */
[----:B------:R-:W0:Y:S01]  /*a810*/  LDC R6, c[0x0][0x618] ;  /* 0x00018600ff067b82 */ /* 0x000e220000000800 */
[----:B------:R-:W-:Y:S02]  /*a820*/  IMAD.MOV.U32 R7, RZ, RZ, 0x1 ;  /* 0x00000001ff077424 */ /* 0x000fe400078e00ff */
[----:B------:R-:W-:-:S04]  /*a830*/  IMAD.X R5, RZ, RZ, ~R0, P0 ;  /* 0x000000ffff057224 */ /* 0x000fc800000e0e00 */
[-C--:B------:R-:W-:Y:S01]  /*a840*/  IMAD R0, R5, R14.reuse, RZ ;  /* 0x0000000e05007224 */ /* 0x080fe200078e02ff */
[----:B------:R-:W1:Y:S01]  /*a850*/  LDC R8, c[0x0][0x608] ;  /* 0x00018200ff087b82 */ /* 0x000e620000000800 */
[----:B------:R-:W-:-:S04]  /*a860*/  IMAD.WIDE.U32 R4, R3, R14, R16 ;  /* 0x0000000e03047225 */ /* 0x000fc800078e0010 */
[----:B------:R-:W-:Y:S01]  /*a870*/  IMAD R3, R3, R15, R0 ;  /* 0x0000000f03037224 */ /* 0x000fe200078e0200 */
[----:B------:R-:W-:Y:S02]  /*a880*/  I2FP.F32.U32 R0, R24 ;  /* 0x0000001800007245 */ /* 0x000fe40000201000 */
[----:B------:R-:W2:Y:S01]  /*a890*/  LDC R26, c[0x0][0x658] ;  /* 0x00019600ff1a7b82 */ /* 0x000ea20000000800 */
[----:B------:R-:W-:Y:S01]  /*a8a0*/  IMAD.IADD R3, R5, 0x1, R3 ;  /* 0x0000000105037824 */ /* 0x000fe200078e0203 */
[----:B---3--:R-:W-:Y:S01]  /*a8b0*/  ISETP.NE.U32.AND P0, PT, R28, RZ, PT ;  /* 0x000000ff1c00720c */ /* 0x008fe20003f05070 */
[----:B------:R-:W-:Y:S01]  /*a8c0*/  FMUL R0, R0, UR4 ;  /* 0x0000000400007c20 */ /* 0x000fe20008400000 */
[----:B------:R-:W-:Y:S02]  /*a8d0*/  IMAD.MOV.U32 R5, RZ, RZ, -0x1 ;  /* 0xffffffffff057424 */ /* 0x000fe400078e00ff */
[----:B------:R-:W-:Y:S01]  /*a8e0*/  ISETP.NE.AND.EX P0, PT, R29, RZ, PT, P0 ;  /* 0x000000ff1d00720c */ /* 0x000fe20003f05300 */
[----:B------:R3:W2:Y:S01]  /*a8f0*/  F2I.U32.TRUNC.NTZ R13, R0 ;  /* 0x00000000000d7305 */ /* 0x0006a2000020f000 */
[----:B------:R-:W3:Y:S01]  /*a900*/  LDC R15, c[0x0][0x148] ;  /* 0x00005200ff0f7b82 */ /* 0x000ee20000000800 */
[----:B0-----:R-:W-:-:S02]  /*a910*/  SHF.R.U64 R12, R4, R6, R3 ;  /* 0x00000006040c7219 */ /* 0x001fc40000001203 */
[----:B------:R-:W-:-:S05]  /*a920*/  SHF.R.U32.HI R3, RZ, R6, R3 ;  /* 0x00000006ff037219 */ /* 0x000fca0000011603 */
[----:B------:R-:W0:Y:S01]  /*a930*/  LDC R20, c[0x0][0x600] ;  /* 0x00018000ff147b82 */ /* 0x000e220000000800 */
[-CC-:B-1----:R-:W-:Y:S02]  /*a940*/  SHF.R.U64 R10, R12, R8.reuse, R3.reuse ;  /* 0x000000080c0a7219 */ /* 0x182fe40000001203 */
[----:B------:R-:W-:-:S05]  /*a950*/  SHF.R.U32.HI R3, RZ, R8, R3 ;  /* 0x00000008ff037219 */ /* 0x000fca0000011603 */
[----:B------:R-:W1:Y:S01]  /*a960*/  LDC R27, c[0x0][0x648] ;  /* 0x00019200ff1b7b82 */ /* 0x000e620000000800 */
[-C--:B--2---:R-:W-:Y:S02]  /*a970*/  SHF.L.U32 R4, R5, R26.reuse, RZ ;  /* 0x0000001a05047219 */ /* 0x084fe400000006ff */
[--C-:B------:R-:W-:Y:S02]  /*a980*/  SHF.R.U64 R14, R10, R26, R3.reuse ;  /* 0x0000001a0a0e7219 */ /* 0x100fe40000001203 */
[----:B------:R-:W-:Y:S02]  /*a990*/  LOP3.LUT R25, RZ, R4, RZ, 0x33, !PT ;  /* 0x00000004ff197212 */ /* 0x000fe400078e33ff */
[-C--:B------:R-:W-:Y:S01]  /*a9a0*/  SHF.R.U32.HI R5, RZ, R26.reuse, R3 ;  /* 0x0000001aff057219 */ /* 0x080fe20000011603 */
[----:B------:R-:W2:Y:S01]  /*a9b0*/  LDC R30, c[0x0][0x638] ;  /* 0x00018e00ff1e7b82 */ /* 0x000ea20000000800 */
[----:B------:R-:W-:Y:S02]  /*a9c0*/  SHF.L.U32 R152, R7, R26, RZ ;  /* 0x0000001a07987219 */ /* 0x000fe400000006ff */
[----:B------:R-:W-:-:S05]  /*a9d0*/  MOV R4, R14 ;  /* 0x0000000e00047202 */ /* 0x000fca0000000f00 */
[----:B------:R-:W0:Y:S01]  /*a9e0*/  LDC R31, c[0x0][0x610] ;  /* 0x00018400ff1f7b82 */ /* 0x000e220000000800 */
[----:B------:R-:W-:Y:S05]  /*a9f0*/  @!P0 BRA `(.L_x_283) ;  /* 0x0000000000288947 */ /* 0x000fea0003800000 */
[----:B------:R-:W4:Y:S02]  /*aa00*/  LDC R3, c[0x0][0x64c] ;  /* 0x00019300ff037b82 */ /* 0x000f240000000800 */
[----:B----4-:R-:W-:-:S05]  /*aa10*/  IADD3 R3, P0, R14, R3, RZ ;  /* 0x000000030e037210 */ /* 0x010fca0007f1e0ff */
        /* <DEDUP_REMOVED lines=8> */
.L_x_283:
[----:B------:R-:W-:Y:S01]  /*aaa0*/  ISETP.NE.AND P0, PT, R2, 0x1, PT ;  /* 0x000000010200780c */ /* 0x000fe20003f05270 */
[----:B0-----:R-:W-:Y:S01]  /*aab0*/  VIADD R7, R20, 0xffffffff ;  /* 0xffffffff14077836 */ /* 0x001fe20000000000 */
[----:B-1-3--:R-:W-:Y:S01]  /*aac0*/  SHF.R.U64 R0, R4, R27, R5 ;  /* 0x0000001b04007219 */ /* 0x00afe20000001205 */
[----:B------:R-:W-:Y:S01]  /*aad0*/  IMAD.MOV R13, RZ, RZ, -R13 ;  /* 0x000000ffff0d7224 */ /* 0x000fe200078e0a0d */
[----:B------:R-:W-:Y:S01]  /*aae0*/  LOP3.LUT R5, R10, R25, RZ, 0xc0, !PT ;  /* 0x000000190a057212 */ /* 0x000fe200078ec0ff */
[----:B------:R-:W-:Y:S02]  /*aaf0*/  IMAD.MOV.U32 R4, RZ, RZ, 0x1 ;  /* 0x00000001ff047424 */ /* 0x000fe400078e00ff */
[----:B------:R-:W-:Y:S02]  /*ab00*/  IMAD.MOV R3, RZ, RZ, -R0 ;  /* 0x000000ffff037224 */ /* 0x000fe400078e0a00 */
[----:B------:R-:W-:Y:S01]  /*ab10*/  IMAD R152, R152, R0, R5 ;  /* 0x0000000098987224 */ /* 0x000fe200078e0205 */
[----:B------:R-:W-:Y:S01]  /*ab20*/  LOP3.LUT R5, R12, R7, RZ, 0xc0, !PT ;  /* 0x000000070c057212 */ /* 0x000fe200078ec0ff */
[----:B--2---:R-:W-:-:S02]  /*ab30*/  IMAD R0, R3, R30, R14 ;  /* 0x0000001e03007224 */ /* 0x004fc400078e020e */
[----:B------:R-:W-:Y:S02]  /*ab40*/  @P0 IMAD R21, R15, R13, R24 ;  /* 0x0000000d0f150224 */ /* 0x000fe400078e0218 */
[----:B------:R-:W-:Y:S01]  /*ab50*/  IMAD R3, R0, R20, R5 ;  /* 0x0000001400037224 */ /* 0x000fe200078e0205 */
[----:B------:R-:W-:Y:S01]  /*ab60*/  PRMT R0, R4, 0x7610, R0 ;  /* 0x0000761004007816 */ /* 0x000fe20000000000 */
[----:B------:R-:W-:-:S05]  /*ab70*/  IMAD R152, R152, R31, R21 ;  /* 0x0000001f98987224 */ /* 0x000fca00078e0215 */
[----:B------:R-:W-:Y:S02]  /*ab80*/  SEL R153, R3, R152, !P0 ;  /* 0x0000009803997207 */ /* 0x000fe40004000000 */
[----:B------:R-:W-:-:S07]  /*ab90*/  SEL R152, R152, R3, !P0 ;  /* 0x0000000398987207 */ /* 0x000fce0004000000 */
.L_x_281:
[----:B------:R-:W-:-:S13]  /*aba0*/  LOP3.LUT P0, RZ, R0, 0xff, RZ, 0xc0, !PT ;  /* 0x000000ff00ff7812 */ /* 0x000fda000780c0ff */
[----:B------:R-:W-:Y:S05]  /*abb0*/  @P0 BRA `(.L_x_284) ;  /* 0xffffff6000dc0947 */ /* 0x000fea000383ffff */
[----:B------:R-:W-:Y:S05]  /*abc0*/  EXIT ;  /* 0x000000000000794d */ /* 0x000fea0003800000 */
.L_x_3:
[----:B0-----:R-:W-:Y:S01]  /*abd0*/  ULDC.64 UR4, c[0x0][0x650] ;  /* 0x0001940000047ab9 */ /* 0x001fe20000000a00 */
        /* <DEDUP_REMOVED lines=25> */
.L_x_286:
[--C-:B------:R-:W-:Y:S01]  /*ad70*/  SHF.R.U64 R12, R10, R14, R11.reuse ;  /* 0x0000000e0a0c7219 */ /* 0x100fe2000000120b */
[----:B------:R-:W0:Y:S01]  /*ad80*/  LDC R22, c[0x0][0x618] ;  /* 0x00018600ff167b82 */ /* 0x000e220000000800 */
[----:B------:R-:W-:Y:S01]  /*ad90*/  I2FP.F32.U32 R6, R4 ;  /* 0x0000000400067245 */ /* 0x000fe20000201000 */
[----:B------:R-:W-:Y:S01]  /*ada0*/  ULDC UR4, c[0x0][0x150] ;  /* 0x0000540000047ab9 */ /* 0x000fe20000000800 */
[----:B------:R-:W-:Y:S02]  /*adb0*/  SHF.R.U32.HI R5, RZ, R14, R11 ;  /* 0x0000000eff057219 */ /* 0x000fe4000001160b */
[----:B------:R-:W-:Y:S01]  /*adc0*/  IADD3 R9, P0, RZ, -R12, RZ ;  /* 0x8000000cff097210 */ /* 0x000fe20007f1e0ff */
[----:B------:R-:W-:Y:S01]  /*add0*/  FMUL R11, R6, UR4 ;  /* 0x00000004060b7c20 */ /* 0x000fe20008400000 */
[----:B------:R-:W-:Y:S01]  /*ade0*/  ULDC UR4, c[0x0][0x154] ;  /* 0x0000550000047ab9 */ /* 0x000fe20000000800 */
[----:B------:R-:W1:Y:S02]  /*adf0*/  LDC.64 R24, c[0x0][0x640] ;  /* 0x00019000ff187b82 */ /* 0x000e640000000a00 */
[----:B------:R-:W-:-:S02]  /*ae00*/  IMAD.X R5, RZ, RZ, ~R5, P0 ;  /* 0x000000ffff057224 */ /* 0x000fc400000e0e05 */
[----:B------:R-:W2:Y:S01]  /*ae10*/  F2I.U32.TRUNC.NTZ R11, R11 ;  /* 0x0000000b000b7305 */ /* 0x000ea2000020f000 */
[----:B------:R-:W-:-:S03]  /*ae20*/  IMAD.WIDE.U32 R6, R9, R20, R16 ;  /* 0x0000001409067225 */ /* 0x000fc600078e0010 */
[----:B------:R-:W3:Y:S01]  /*ae30*/  LDC R13, c[0x0][0x144] ;  /* 0x00005100ff0d7b82 */ /* 0x000ee20000000800 */
[----:B------:R-:W-:-:S04]  /*ae40*/  IMAD R8, R5, R20, RZ ;  /* 0x0000001405087224 */ /* 0x000fc800078e02ff */
[----:B------:R-:W-:Y:S02]  /*ae50*/  IMAD R5, R9, R21, R8 ;  /* 0x0000001509057224 */ /* 0x000fe400078e0208 */
[----:B------:R-:W-:Y:S01]  /*ae60*/  IMAD.MOV.U32 R8, RZ, RZ, -0x1 ;  /* 0xffffffffff087424 */ /* 0x000fe200078e00ff */
[----:B------:R-:W4:Y:S01]  /*ae70*/  LDC R14, c[0x0][0x608] ;  /* 0x00018200ff0e7b82 */ /* 0x000f220000000800 */
[----:B------:R-:W-:Y:S01]  /*ae80*/  IMAD.IADD R5, R7, 0x1, R5 ;  /* 0x0000000107057824 */ /* 0x000fe200078e0205 */
[----:B------:R-:W-:-:S04]  /*ae90*/  I2FP.F32.U32 R7, R3 ;  /* 0x0000000300077245 */ /* 0x000fc80000201000 */
[-CC-:B0-----:R-:W-:Y:S01]  /*aea0*/  SHF.R.U64 R10, R6, R22.reuse, R5.reuse ;  /* 0x00000016060a7219 */ /* 0x181fe20000001205 */
[----:B------:R-:W-:Y:S01]  /*aeb0*/  FMUL R7, R7, UR4 ;  /* 0x0000000407077c20 */ /* 0x000fe20008400000 */
[----:B------:R-:W0:Y:S01]  /*aec0*/  LDC R9, c[0x0][0x658] ;  /* 0x00019600ff097b82 */ /* 0x000e220000000800 */
[----:B--2---:R-:W-:Y:S02]  /*aed0*/  IADD3 R6, -R11, RZ, RZ ;  /* 0x000000ff0b067210 */ /* 0x004fe40007ffe1ff */
[----:B-1----:R-:W-:Y:S02]  /*aee0*/  ISETP.NE.U32.AND P0, PT, R24, RZ, PT ;  /* 0x000000ff1800720c */ /* 0x002fe40003f05070 */
[----:B------:R-:W-:Y:S02]  /*aef0*/  SHF.R.U32.HI R5, RZ, R22, R5 ;  /* 0x00000016ff057219 */ /* 0x000fe40000011605 */
[----:B------:R-:W-:Y:S01]  /*af00*/  ISETP.NE.AND.EX P0, PT, R25, RZ, PT, P0 ;  /* 0x000000ff1900720c */ /* 0x000fe20003f05300 */
[----:B------:R-:W1:Y:S01]  /*af10*/  LDC R20, c[0x0][0x148] ;  /* 0x00005200ff147b82 */ /* 0x000e620000000800 */
[----:B---3--:R-:W-:-:S02]  /*af20*/  IMAD R23, R13, R6, R4 ;  /* 0x000000060d177224 */ /* 0x008fc400078e0204 */
[----:B------:R-:W-:-:S05]  /*af30*/  IMAD.MOV.U32 R6, RZ, RZ, 0x1 ;  /* 0x00000001ff067424 */ /* 0x000fca00078e00ff */
[----:B------:R-:W2:Y:S01]  /*af40*/  LDC R21, c[0x0][0x600] ;  /* 0x00018000ff157b82 */ /* 0x000ea20000000800 */
[-CC-:B----4-:R-:W-:Y:S02]  /*af50*/  SHF.R.U64 R13, R10, R14.reuse, R5.reuse ;  /* 0x0000000e0a0d7219 */ /* 0x190fe40000001205 */
[----:B------:R-:W-:Y:S02]  /*af60*/  SHF.R.U32.HI R4, RZ, R14, R5 ;  /* 0x0000000eff047219 */ /* 0x000fe40000011605 */
[----:B------:R3:W4:Y:S03]  /*af70*/  F2I.U32.TRUNC.NTZ R14, R7 ;  /* 0x00000007000e7305 */ /* 0x000726000020f000 */
[----:B------:R-:W1:Y:S01]  /*af80*/  LDC R26, c[0x0][0x648] ;  /* 0x00019200ff1a7b82 */ /* 0x000e620000000800 */
[-C--:B0-----:R-:W-:Y:S02]  /*af90*/  SHF.R.U64 R15, R13, R9.reuse, R4 ;  /* 0x000000090d0f7219 */ /* 0x081fe40000001204 */
[----:B------:R-:W-:-:S02]  /*afa0*/  SHF.L.U32 R8, R8, R9, RZ ;  /* 0x0000000908087219 */ /* 0x000fc400000006ff */
[-C--:B------:R-:W-:Y:S01]  /*afb0*/  SHF.R.U32.HI R5, RZ, R9.reuse, R4 ;  /* 0x00000009ff057219 */ /* 0x080fe20000011604 */
[----:B------:R-:W-:Y:S01]  /*afc0*/  IMAD.MOV.U32 R4, RZ, RZ, R15 ;  /* 0x000000ffff047224 */ /* 0x000fe200078e000f */
[----:B------:R-:W-:Y:S01]  /*afd0*/  SHF.L.U32 R22, R6, R9, RZ ;  /* 0x0000000906167219 */ /* 0x000fe200000006ff */
[----:B------:R-:W0:Y:S01]  /*afe0*/  LDC R27, c[0x0][0x638] ;  /* 0x00018e00ff1b7b82 */ /* 0x000e220000000800 */
[----:B------:R-:W-:-:S07]  /*aff0*/  LOP3.LUT R28, RZ, R8, RZ, 0x33, !PT ;  /* 0x00000008ff1c7212 */ /* 0x000fce00078e33ff */
        /* <DEDUP_REMOVED lines=12> */
.L_x_287:
[----:B------:R-:W-:Y:S01]  /*b0c0*/  ISETP.NE.AND P0, PT, R2, 0x1, PT ;  /* 0x000000010200780c */ /* 0x000fe20003f05270 */
[----:B--2---:R-:W-:Y:S01]  /*b0d0*/  VIADD R7, R21, 0xffffffff ;  /* 0xffffffff15077836 */ /* 0x004fe20000000000 */
[----:B-1----:R-:W-:Y:S01]  /*b0e0*/  SHF.R.U64 R5, R4, R26, R5 ;  /* 0x0000001a04057219 */ /* 0x002fe20000001205 */
[----:B------:R-:W-:Y:S01]  /*b0f0*/  IMAD.MOV R14, RZ, RZ, -R14 ;  /* 0x000000ffff0e7224 */ /* 0x000fe200078e0a0e */
[----:B------:R-:W-:Y:S01]  /*b100*/  LOP3.LUT R4, R13, R28, RZ, 0xc0, !PT ;  /* 0x0000001c0d047212 */ /* 0x000fe200078ec0ff */
[----:B------:R-:W-:Y:S01]  /*b110*/  IMAD.MOV.U32 R8, RZ, RZ, R12 ;  /* 0x000000ffff087224 */ /* 0x000fe200078e000c */
[----:B------:R-:W-:Y:S02]  /*b120*/  IADD3 R6, -R5, RZ, RZ ;  /* 0x000000ff05067210 */ /* 0x000fe40007ffe1ff */
[----:B------:R-:W-:Y:S01]  /*b130*/  LOP3.LUT R10, R10, R7, RZ, 0xc0, !PT ;  /* 0x000000070a0a7212 */ /* 0x000fe200078ec0ff */
[----:B------:R-:W-:-:S04]  /*b140*/  IMAD R4, R22, R5, R4 ;  /* 0x0000000516047224 */ /* 0x000fc800078e0204 */
[----:B------:R-:W-:Y:S02]  /*b150*/  @P0 IMAD R23, R20, R14, R3 ;  /* 0x0000000e14170224 */ /* 0x000fe400078e0203 */
[----:B0-----:R-:W-:Y:S02]  /*b160*/  IMAD R3, R6, R27, R15 ;  /* 0x0000001b06037224 */ /* 0x001fe400078e020f */
[----:B------:R-:W-:Y:S02]  /*b170*/  IMAD R7, R4, R29, R23 ;  /* 0x0000001d04077224 */ /* 0x000fe400078e0217 */
[----:B------:R-:W-:Y:S02]  /*b180*/  IMAD R4, R3, R21, R10 ;  /* 0x0000001503047224 */ /* 0x000fe400078e020a */
[----:B------:R-:W-:-:S03]  /*b190*/  IMAD.MOV.U32 R6, RZ, RZ, 0x1 ;  /* 0x00000001ff067424 */ /* 0x000fc600078e00ff */
[----:B------:R-:W-:Y:S02]  /*b1a0*/  SEL R9, R4, R7, !P0 ;  /* 0x0000000704097207 */ /* 0x000fe40004000000 */
[----:B------:R-:W-:-:S07]  /*b1b0*/  SEL R7, R7, R4, !P0 ;  /* 0x0000000407077207 */ /* 0x000fce0004000000 */
.L_x_285:
[----:B------:R-:W-:-:S08]  /*b1c0*/  NOP ;  /* 0x0000000000007918 */ /* 0x000fd00000000000 */
[----:B------:R-:W0:-:S00]  /*b1d0*/  USETMAXREG.DEALLOC.CTAPOOL 0x28 ;  /* 0x00000028000079c8 */ /* 0x000e0000080e0500 */
[----:B0-----:R-:W-:-:S13]  /*b1e0*/  ISETP.NE.AND P0, PT, R0, RZ, PT ;  /* 0x000000ff0000720c */ /* 0x001fda0003f05270 */
[----:B------:R-:W-:Y:S05]  /*b1f0*/  @P0 EXIT ;  /* 0x000000000000094d */ /* 0x000fea0003800000 */
[----:B------:R-:W-:Y:S01]  /*b200*/  LOP3.LUT P0, RZ, R6, 0xff, RZ, 0xc0, !PT ;  /* 0x000000ff06ff7812 */ /* 0x000fe2000780c0ff */
[----:B------:R-:W-:Y:S02]  /*b210*/  IMAD.MOV.U32 R3, RZ, RZ, 0x1 ;  /* 0x00000001ff037424 */ /* 0x000fe400078e00ff */
[----:B------:R-:W-:-:S10]  /*b220*/  IMAD.MOV.U32 R0, RZ, RZ, RZ ;  /* 0x000000ffff007224 */ /* 0x000fd400078e00ff */
[----:B------:R-:W-:Y:S05]  /*b230*/  @!P0 BRA `(.L_x_288) ;  /* 0x0000000c00348947 */ /* 0x000fea0003800000 */
[----:B------:R-:W0:Y:S01]  /*b240*/  LDC R0, c[0x0][0x28c] ;  /* 0x0000a300ff007b82 */ /* 0x000e220000000800 */
[----:B------:R-:W-:Y:S01]  /*b250*/  ULDC UR5, c[0x0][0x600] ;  /* 0x0001800000057ab9 */ /* 0x000fe20000000800 */
[----:B------:R-:W-:Y:S01]  /*b260*/  ULDC UR4, c[0x0][0xc] ;  /* 0x0000030000047ab9 */ /* 0x000fe20000000800 */
[----:B------:R-:W-:Y:S01]  /*b270*/  UIADD3 UR16, UR5, -0x1, URZ ;  /* 0xffffffff05107890 */ /* 0x000fe2000fffe03f */
[C---:B------:R-:W-:Y:S01]  /*b280*/  LOP3.LUT P2, RZ, R18.reuse, 0x7f, RZ, 0xc0, !PT ;  /* 0x0000007f12ff7812 */ /* 0x040fe2000784c0ff */
[----:B------:R-:W-:Y:S01]  /*b290*/  ULDC UR6, c[0x0][0x658] ;  /* 0x0001960000067ab9 */ /* 0x000fe20000000800 */
[----:B------:R-:W-:Y:S01]  /*b2a0*/  ULDC UR5, c[0x0][0x10] ;  /* 0x0000040000057ab9 */ /* 0x000fe20000000800 */
[----:B------:R-:W-:Y:S01]  /*b2b0*/  UMOV UR7, 0xffffffff ;  /* 0xffffffff00077882 */ /* 0x000fe20000000000 */
[----:B------:R-:W-:Y:S01]  /*b2c0*/  UMOV UR8, 0x1 ;  /* 0x0000000100087882 */ /* 0x000fe20000000000 */
[----:B------:R-:W-:Y:S01]  /*b2d0*/  UIMAD.WIDE.U32 UR4, UR4, UR5, URZ ;  /* 0x00000005040472a5 */ /* 0x000fe2000f8e003f */
[----:B------:R-:W-:Y:S01]  /*b2e0*/  LOP3.LUT P0, RZ, R18, 0x1f, RZ, 0xc0, !PT ;  /* 0x0000001f12ff7812 */ /* 0x000fe2000780c0ff */
[----:B------:R-:W-:Y:S01]  /*b2f0*/  USHF.L.U32 UR7, UR7, UR6, URZ ;  /* 0x0000000607077299 */ /* 0x000fe2000800063f */
[----:B------:R-:W-:Y:S01]  /*b300*/  BSSY B0, `(.L_x_288) ;  /* 0x00000c0000007945 */ /* 0x000fe20003800000 */
[----:B------:R-:W-:Y:S01]  /*b310*/  USHF.L.U32 UR18, UR8, UR6, URZ ;  /* 0x0000000608127299 */ /* 0x000fe2000800063f */
[----:B------:R-:W-:Y:S01]  /*b320*/  IMAD.MOV.U32 R11, RZ, RZ, 0x1 ;  /* 0x00000001ff0b7424 */ /* 0x000fe200078e00ff */
[----:B------:R-:W-:Y:S01]  /*b330*/  LOP3.LUT R18, R19, 0x2, RZ, 0xfc, !PT ;  /* 0x0000000213127812 */ /* 0x000fe200078efcff */
[----:B------:R-:W-:Y:S01]  /*b340*/  ULDC UR6, c[0x0][0x14] ;  /* 0x0000050000067ab9 */ /* 0x000fe20000000800 */
[----:B------:R-:W-:Y:S01]  /*b350*/  PLOP3.LUT P0, PT, P0, P2, PT, 0x8a, 0x0 ;  /* 0x000000000000781c */ /* 0x000fe20000705172 */
[----:B------:R-:W-:-:S02]  /*b360*/  UIMAD.WIDE.U32 UR20, UR4, UR6, URZ ;  /* 0x00000006041472a5 */ /* 0x000fc4000f8e003f */
[----:B------:R-:W-:Y:S02]  /*b370*/  UIMAD UR13, UR5, UR6, URZ ;  /* 0x00000006050d72a4 */ /* 0x000fe4000f8e023f */
[----:B------:R-:W-:Y:S01]  /*b380*/  ULOP3.LUT UR17, URZ, UR7, URZ, 0x33, !UPT ;  /* 0x000000073f117292 */ /* 0x000fe2000f8e333f */
[----:B0-----:R-:W-:Y:S01]  /*b390*/  VIADD R0, R0, 0x3f ;  /* 0x0000003f00007836 */ /* 0x001fe20000000000 */
[----:B------:R-:W-:Y:S01]  /*b3a0*/  UIADD3 UR13, UR21, UR13, URZ ;  /* 0x0000000d150d7290 */ /* 0x000fe2000fffe03f */
[----:B------:R-:W-:-:S03]  /*b3b0*/  ULDC.64 UR22, c[0x0][0x198] ;  /* 0x0000660000167ab9 */ /* 0x000fc60000000a00 */
[----:B------:R-:W-:-:S04]  /*b3c0*/  SHF.R.S32.HI R3, RZ, 0x1f, R0 ;  /* 0x0000001fff037819 */ /* 0x000fc80000011400 */
[----:B------:R-:W-:Y:S01]  /*b3d0*/  LEA.HI R3, R3, R0, RZ, 0x6 ;  /* 0x0000000003037211 */ /* 0x000fe200078f30ff */
[----:B------:R-:W-:-:S03]  /*b3e0*/  IMAD.MOV.U32 R0, RZ, RZ, RZ ;  /* 0x000000ffff007224 */ /* 0x000fc600078e00ff */
[----:B------:R-:W-:Y:S01]  /*b3f0*/  SHF.R.S32.HI R13, RZ, 0x6, R3 ;  /* 0x00000006ff0d7819 */ /* 0x000fe20000011403 */
[----:B------:R-:W-:-:S03]  /*b400*/  IMAD.MOV.U32 R3, RZ, RZ, 0x1 ;  /* 0x00000001ff037424 */ /* 0x000fc600078e00ff */
[----:B------:R-:W-:-:S07]  /*b410*/  IADD3 R10, R13, 0x1, RZ ;  /* 0x000000010d0a7810 */ /* 0x000fce0007ffe0ff */
.L_x_300:
[----:B------:R-:W-:-:S03]  /*b420*/  UMOV UR4, 0xffffffff ;  /* 0xffffffff00047882 */ /* 0x000fc60000000000 */
[----:B------:R-:W-:Y:S05]  /*b430*/  BRA.DIV UR4, `(.L_x_289) ;  /* 0x0000000e04a07947 */ /* 0x000fea000b800000 */
[----:B------:R-:W-:-:S13]  /*b440*/  ELECT P6, URZ, PT ;  /* 0x00000000003f782f */ /* 0x000fda00038c0000 */
.L_x_311:
[----:B------:R-:W0:Y:S01]  /*b450*/  LDC R4, c[0x0][0x28c] ;  /* 0x0000a300ff047b82 */ /* 0x000e220000000800 */
[----:B------:R-:W-:Y:S01]  /*b460*/  BSSY B1, `(.L_x_290) ;  /* 0x0000037000017945 */ /* 0x000fe20003800000 */
[----:B0-----:R-:W-:-:S13]  /*b470*/  ISETP.LT.OR P6, PT, R4, 0x1, !P6 ;  /* 0x000000010400780c */ /* 0x001fda00077c1670 */
[----:B------:R-:W-:Y:S05]  /*b480*/  @P6 BRA `(.L_x_291) ;  /* 0x0000000000d06947 */ /* 0x000fea0003800000 */
[----:B------:R-:W-:Y:S02]  /*b490*/  IMAD.SHL.U32 R14, R9, 0x80, RZ ;  /* 0x00000080090e7824 */ /* 0x000fe400078e00ff */
[----:B------:R-:W-:Y:S02]  /*b4a0*/  IMAD.SHL.U32 R15, R7, 0x100, RZ ;  /* 0x00000100070f7824 */ /* 0x000fe400078e00ff */
[----:B------:R-:W-:Y:S02]  /*b4b0*/  IMAD.MOV.U32 R20, RZ, RZ, RZ ;  /* 0x000000ffff147224 */ /* 0x000fe400078e00ff */
[----:B------:R-:W-:Y:S02]  /*b4c0*/  IMAD.MOV.U32 R4, RZ, RZ, R10 ;  /* 0x000000ffff047224 */ /* 0x000fe400078e000a */
[----:B------:R-:W-:Y:S02]  /*b4d0*/  IMAD.MOV.U32 R5, RZ, RZ, R3 ;  /* 0x000000ffff057224 */ /* 0x000fe400078e0003 */
[----:B------:R-:W-:-:S07]  /*b4e0*/  IMAD.MOV.U32 R6, RZ, RZ, R0 ;  /* 0x000000ffff067224 */ /* 0x000fce00078e0000 */
.L_x_295:
[----:B------:R-:W0:Y:S01]  /*b4f0*/  S2R R12, SR_CgaCtaId ;  /* 0x00000000000c7919 */ /* 0x000e220000008800 */
[----:B------:R-:W-:Y:S01]  /*b500*/  MOV R7, 0x400 ;  /* 0x0000040000077802 */ /* 0x000fe20000000f00 */
[----:B------:R-:W1:Y:S03]  /*b510*/  @!P2 LDC R9, c[0x0][0x500] ;  /* 0x00014000ff09ab82 */ /* 0x000e660000000800 */
[----:B0-----:R-:W-:Y:S02]  /*b520*/  LEA R21, R12, R7, 0x18 ;  /* 0x000000070c157211 */ /* 0x001fe400078ec0ff */
[----:B------:R-:W-:-:S03]  /*b530*/  SHF.L.U32 R7, R5, 0x1f, RZ ;  /* 0x0000001f05077819 */ /* 0x000fc600000006ff */
[----:B------:R-:W-:-:S04]  /*b540*/  IMAD R12, R6, 0x8, R21 ;  /* 0x00000008060c7824 */ /* 0x000fc800078e0215 */
[----:B------:R-:W0:Y:S02]  /*b550*/  SYNCS.PHASECHK.TRANS64.TRYWAIT P1, [R12+URZ+0x20], R7 ;  /* 0x000020070c0075a7 */ /* 0x000e24000802017f */
[----:B01----:R-:W-:Y:S05]  /*b560*/  @!P1 BRA `(.L_x_292) ;  /* 0x0000000c00749947 */ /* 0x003fea0003800000 */
.L_x_312:
[----:B0-----:R-:W-:Y:S01]  /*b570*/  PRMT R7, R18, 0x9910, RZ ;  /* 0x0000991012077816 */ /* 0x001fe200000000ff */
[----:B------:R0:W-:Y:S03]  /*b580*/  @!P2 SYNCS.ARRIVE.TRANS64 RZ, [R12+URZ], R9 ;  /* 0x000000090cffa9a7 */ /* 0x0001e6000800003f */
[----:B------:R-:W-:-:S13]  /*b590*/  ISETP.NE.AND P1, PT, R7, 0x2, PT ;  /* 0x000000020700780c */ /* 0x000fda0003f25270 */
[----:B0-----:R-:W-:Y:S05]  /*b5a0*/  @P1 BRA `(.L_x_293) ;  /* 0x0000000000041947 */ /* 0x001fea0003800000 */
[----:B------:R-:W-:Y:S01]  /*b5b0*/  BPT.TRAP 0x1 ;  /* 0x000000040000795c */ /* 0x000fe20000300000 */
.L_x_293:
[----:B------:R-:W-:Y:S05]  /*b5c0*/  @P0 BRA `(.L_x_294) ;  /* 0x0000000000040947 */ /* 0x000fea0003800000 */
[----:B------:R-:W-:Y:S01]  /*b5d0*/  BPT.TRAP 0x1 ;  /* 0x000000040000795c */ /* 0x000fe20000300000 */
.L_x_294:
[C---:B------:R-:W-:Y:S01]  /*b5e0*/  IMAD R7, R6.reuse, 0x8000, R21 ;  /* 0x0000800006077824 */ /* 0x040fe200078e0215 */
[----:B------:R-:W-:Y:S01]  /*b5f0*/  LEA R21, R6, R21, 0xe ;  /* 0x0000001506157211 */ /* 0x000fe200078e70ff */
[----:B------:R-:W-:Y:S01]  /*b600*/  VIADD R4, R4, 0xffffffff ;  /* 0xffffffff04047836 */ /* 0x000fe20000000000 */
[----:B------:R-:W-:Y:S01]  /*b610*/  R2UR UR9, R12 ;  /* 0x000000000c0972ca */ /* 0x000fe200000e0000 */
[----:B------:R-:W-:Y:S01]  /*b620*/  UIADD3 UR4, UP0, UR22, 0xf0, URZ ;  /* 0x000000f016047890 */ /* 0x000fe2000ff1e03f */
[----:B------:R-:W-:Y:S01]  /*b630*/  R2UR UR5, R7 ;  /* 0x00000000070572ca */ /* 0x000fe200000e0000 */
[----:B------:R-:W-:Y:S01]  /*b640*/  UIADD3 UR24, UP1, UR22, 0x1f0, URZ ;  /* 0x000001f016187890 */ /* 0x000fe2000ff3e03f */
[----:B------:R-:W-:Y:S01]  /*b650*/  R2UR UR8, R21 ;  /* 0x00000000150872ca */ /* 0x000fe200000e0000 */
[----:B------:R-:W-:Y:S01]  /*b660*/  VIADD R6, R6, 0x1 ;  /* 0x0000000106067836 */ /* 0x000fe20000000000 */
[----:B------:R-:W-:Y:S01]  /*b670*/  R2UR UR11, R15 ;  /* 0x000000000f0b72ca */ /* 0x000fe200000e0000 */
[----:B------:R-:W-:Y:S01]  /*b680*/  UIADD3.X UR25, URZ, UR23, URZ, UP1, !UPT ;  /* 0x000000173f197290 */ /* 0x000fe20008ffe43f */
[----:B------:R-:W-:Y:S01]  /*b690*/  R2UR UR10, R20 ;  /* 0x00000000140a72ca */ /* 0x000fe200000e0000 */
[----:B------:R-:W-:Y:S01]  /*b6a0*/  UMOV UR6, 0x0 ;  /* 0x0000000000067882 */ /* 0x000fe20000000000 */
[----:B------:R-:W-:Y:S01]  /*b6b0*/  R2UR UR12, R8 ;  /* 0x00000000080c72ca */ /* 0x000fe200000e0000 */
[----:B------:R-:W-:Y:S01]  /*b6c0*/  UMOV UR7, 0x10000000 ;  /* 0x1000000000077882 */ /* 0x000fe20000000000 */
[----:B------:R-:W-:Y:S01]  /*b6d0*/  R2UR UR19, R14 ;  /* 0x000000000e1372ca */ /* 0x000fe200000e0000 */
[----:B------:R-:W-:Y:S01]  /*b6e0*/  VIADD R20, R20, 0x40 ;  /* 0x0000004014147836 */ /* 0x000fe20000000000 */
[----:B------:R-:W-:Y:S01]  /*b6f0*/  ISETP.GT.AND P3, PT, R4, 0x1, PT ;  /* 0x000000010400780c */ /* 0x000fe20003f64270 */
[----:B------:R-:W-:Y:S01]  /*b700*/  UIADD3 UR14, UR5, 0x100, URZ ;  /* 0x00000100050e7890 */ /* 0x000fe2000fffe03f */
[----:B------:R-:W-:Y:S01]  /*b710*/  ISETP.NE.AND P1, PT, R6, 0x4, PT ;  /* 0x000000040600780c */ /* 0x000fe20003f25270 */
[----:B------:R-:W-:-:S02]  /*b720*/  UIADD3.X UR5, URZ, UR23, URZ, UP0, !UPT ;  /* 0x000000173f057290 */ /* 0x000fc400087fe43f */
[----:B------:R-:W-:Y:S01]  /*b730*/  UIADD3 UR15, UR8, 0x20100, URZ ;  /* 0x00020100080f7890 */ /* 0x000fe2000fffe03f */
[----:B------:R-:W-:Y:S02]  /*b740*/  SEL R12, RZ, 0x1, P1 ;  /* 0x00000001ff0c7807 */ /* 0x000fe40000800000 */
[----:B------:R-:W-:Y:S01]  /*b750*/  UMOV UR8, UR14 ;  /* 0x0000000e00087c82 */ /* 0x000fe20008000000 */
[----:B------:R-:W-:Y:S02]  /*b760*/  SEL R6, R6, RZ, P1 ;  /* 0x000000ff06067207 */ /* 0x000fe40000800000 */
[----:B------:R-:W-:Y:S01]  /*b770*/  LOP3.LUT R5, R5, R12, RZ, 0x3c, !PT ;  /* 0x0000000c05057212 */ /* 0x000fe200078e3cff */
[----:B------:R0:W-:Y:S02]  /*b780*/  UTMALDG.3D [UR8], [UR4], desc[UR6] ;  /* 0x00000608040075b4 */ /* 0x0001e40008011000 */
[----:B0-----:R-:W-:Y:S01]  /*b790*/  UMOV UR8, UR15 ;  /* 0x0000000f00087c82 */ /* 0x001fe20008000000 */
[----:B------:R-:W-:-:S02]  /*b7a0*/  UMOV UR11, UR19 ;  /* 0x00000013000b7c82 */ /* 0x000fc40008000000 */
[----:B------:R0:W-:Y:S02]  /*b7b0*/  UTMALDG.3D [UR8], [UR24], desc[UR6] ;  /* 0x00000608180075b4 */ /* 0x0001e40008011000 */
[----:B0-----:R-:W-:Y:S05]  /*b7c0*/  @P3 BRA `(.L_x_295) ;  /* 0xfffffffc00483947 */ /* 0x001fea000383ffff */
.L_x_291:
[----:B------:R-:W-:Y:S05]  /*b7d0*/  BSYNC B1 ;  /* 0x0000000000017941 */ /* 0x000fea0003800000 */
.L_x_290:
[----:B------:R-:W-:Y:S01]  /*b7e0*/  LOP3.LUT P3, RZ, R11, 0xff, RZ, 0xc0, !PT ;  /* 0x000000ff0bff7812 */ /* 0x000fe2000786c0ff */
[----:B------:R-:W-:Y:S01]  /*b7f0*/  IMAD.IADD R0, R13, 0x1, R0 ;  /* 0x000000010d007824 */ /* 0x000fe200078e0200 */
[----:B------:R-:W-:Y:S01]  /*b800*/  IADD3 R16, P4, R16, UR20, RZ ;  /* 0x0000001410107c10 */ /* 0x000fe2000ff9e0ff */
[----:B------:R-:W-:Y:S01]  /*b810*/  ULDC.64 UR4, c[0x0][0x650] ;  /* 0x0001940000047ab9 */ /* 0x000fe20000000a00 */
[----:B------:R-:W-:Y:S01]  /*b820*/  BSSY B1, `(.L_x_296) ;  /* 0x000006b000017945 */ /* 0x000fe20003800000 */
[----:B------:R-:W-:Y:S01]  /*b830*/  IMAD.MOV.U32 R7, RZ, RZ, -0x1 ;  /* 0xffffffffff077424 */ /* 0x000fe200078e00ff */
[----:B------:R-:W-:Y:S01]  /*b840*/  SHF.R.U32.HI R4, RZ, 0x2, R0 ;  /* 0x00000002ff047819 */ /* 0x000fe20000011600 */
[----:B------:R-:W-:Y:S01]  /*b850*/  IMAD.MOV.U32 R9, RZ, RZ, -0x1 ;  /* 0xffffffffff097424 */ /* 0x000fe200078e00ff */
[----:B------:R-:W-:Y:S01]  /*b860*/  ISETP.GT.U32.AND P1, PT, R0, 0x3, PT ;  /* 0x000000030000780c */ /* 0x000fe20003f24070 */
[----:B------:R-:W-:Y:S01]  /*b870*/  IMAD.MOV.U32 R8, RZ, RZ, -0x1 ;  /* 0xffffffffff087424 */ /* 0x000fe200078e00ff */
[----:B------:R-:W-:-:S02]  /*b880*/  LOP3.LUT R4, R4, 0x1, RZ, 0xc0, !PT ;  /* 0x0000000104047812 */ /* 0x000fc400078ec0ff */
[----:B------:R-:W-:Y:S01]  /*b890*/  ISETP.LT.U32.AND P1, PT, R13, 0x4, P1 ;  /* 0x000000040d00780c */ /* 0x000fe20000f21070 */
[----:B------:R-:W0:Y:S01]  /*b8a0*/  @P3 S2R R6, SR_CgaCtaId ;  /* 0x0000000000063919 */ /* 0x000e220000008800 */
[----:B------:R-:W-:Y:S02]  /*b8b0*/  @P3 MOV R5, 0x400 ;  /* 0x0000040000053802 */ /* 0x000fe40000000f00 */
[----:B------:R-:W-:Y:S02]  /*b8c0*/  IADD3.X R17, R17, UR13, RZ, P4, !PT ;  /* 0x0000000d11117c10 */ /* 0x000fe4000a7fe4ff */
[----:B------:R-:W-:Y:S02]  /*b8d0*/  ISETP.GE.U32.AND P4, PT, R16, UR4, PT ;  /* 0x0000000410007c0c */ /* 0x000fe4000bf86070 */
[----:B------:R-:W-:Y:S02]  /*b8e0*/  LOP3.LUT R0, R0, 0x3, RZ, 0xc0, !PT ;  /* 0x0000000300007812 */ /* 0x000fe400078ec0ff */
[----:B------:R-:W-:-:S02]  /*b8f0*/  PRMT R11, RZ, 0x7610, R11 ;  /* 0x00007610ff0b7816 */ /* 0x000fc4000000000b */
[----:B0-----:R-:W-:-:S04]  /*b900*/  @P3 LEA R5, R6, R5, 0x18 ;  /* 0x0000000506053211 */ /* 0x001fc800078ec0ff */
[----:B------:R0:W-:Y:S01]  /*b910*/  @P3 SYNCS.ARRIVE.TRANS64.A1T0 RZ, [R5+URZ+0x58], RZ ;  /* 0x000058ff05ff39a7 */ /* 0x0001e2000810003f */
[----:B------:R-:W-:Y:S02]  /*b920*/  ISETP.NE.U32.AND P3, PT, R4, 0x1, PT ;  /* 0x000000010400780c */ /* 0x000fe40003f65070 */
[----:B------:R-:W-:Y:S02]  /*b930*/  SEL R4, RZ, 0x1, !P1 ;  /* 0x00000001ff047807 */ /* 0x000fe40004800000 */
[----:B------:R-:W-:Y:S02]  /*b940*/  ISETP.GE.U32.AND.EX P1, PT, R17, UR5, PT, P4 ;  /* 0x0000000511007c0c */ /* 0x000fe4000bf26140 */
[----:B------:R-:W-:-:S04]  /*b950*/  ISETP.GT.U32.AND P3, PT, R13, 0x3, !P3 ;  /* 0x000000030d00780c */ /* 0x000fc80005f64070 */
[----:B0-----:R-:W-:-:S04]  /*b960*/  SEL R5, RZ, 0x1, !P3 ;  /* 0x00000001ff057807 */ /* 0x001fc80005800000 */
[--C-:B------:R-:W-:Y:S02]  /*b970*/  LOP3.LUT R3, R5, R3, R4.reuse, 0x96, !PT ;  /* 0x0000000305037212 */ /* 0x100fe400078e9604 */
[----:B------:R-:W-:Y:S01]  /*b980*/  PRMT R4, RZ, 0x7610, R4 ;  /* 0x00007610ff047816 */ /* 0x000fe20000000004 */
[----:B------:R-:W-:Y:S06]  /*b990*/  @P1 BRA `(.L_x_297) ;  /* 0x00000004004c1947 */ /* 0x000fec0003800000 */
[----:B------:R-:W-:Y:S01]  /*b9a0*/  ULDC.64 UR4, c[0x0][0x628] ;  /* 0x00018a0000047ab9 */ /* 0x000fe20000000a00 */
[----:B------:R-:W0:Y:S01]  /*b9b0*/  S2R R14, SR_CTAID.X ;  /* 0x00000000000e7919 */ /* 0x000e220000002500 */
[----:B------:R-:W-:Y:S01]  /*b9c0*/  ISETP.NE.U32.AND P1, PT, RZ, UR4, PT ;  /* 0x00000004ff007c0c */ /* 0x000fe2000bf25070 */
[----:B------:R-:W-:Y:S01]  /*b9d0*/  ULDC UR7, c[0x0][0x630] ;  /* 0x00018c0000077ab9 */ /* 0x000fe20000000800 */
[----:B------:R-:W-:Y:S01]  /*b9e0*/  IMAD.MOV.U32 R4, RZ, RZ, R16 ;  /* 0x000000ffff047224 */ /* 0x000fe200078e0010 */
[----:B------:R-:W1:Y:S01]  /*b9f0*/  S2R R12, SR_CTAID.Y ;  /* 0x00000000000c7919 */ /* 0x000e620000002600 */
[----:B------:R-:W-:Y:S02]  /*ba00*/  ISETP.NE.AND.EX P1, PT, RZ, UR5, PT, P1 ;  /* 0x00000005ff007c0c */ /* 0x000fe4000bf25310 */
[----:B------:R-:W-:-:S11]  /*ba10*/  MOV R5, R17 ;  /* 0x0000001100057202 */ /* 0x000fd60000000f00 */
[----:B------:R-:W-:Y:S05]  /*ba20*/  @!P1 BRA `(.L_x_298) ;  /* 0x0000000000289947 */ /* 0x000fea0003800000 */
[----:B------:R-:W-:Y:S02]  /*ba30*/  ULDC UR6, c[0x0][0x634] ;  /* 0x00018d0000067ab9 */ /* 0x000fe40000000800 */
[----:B------:R-:W-:-:S05]  /*ba40*/  IADD3 R9, P1, R16, UR6, RZ ;  /* 0x0000000610097c10 */ /* 0x000fca000ff3e0ff */
[----:B------:R-:W-:-:S04]  /*ba50*/  IMAD.X R15, RZ, RZ, R17, P1 ;  /* 0x000000ffff0f7224 */ /* 0x000fc800008e0611 */
[----:B------:R-:W-:-:S04]  /*ba60*/  IMAD.WIDE.U32 R6, R15, UR4, RZ ;  /* 0x000000040f067c25 */ /* 0x000fc8000f8e00ff */
[----:B------:R-:W-:-:S04]  /*ba70*/  IMAD.WIDE.U32 R6, P1, R9, UR5, R6 ;  /* 0x0000000509067c25 */ /* 0x000fc8000f820006 */
[----:B------:R-:W-:-:S04]  /*ba80*/  IMAD.WIDE.U32 R8, R9, UR4, RZ ;  /* 0x0000000409087c25 */ /* 0x000fc8000f8e00ff */
[----:B------:R-:W-:Y:S01]  /*ba90*/  IMAD.X R5, RZ, RZ, RZ, P1 ;  /* 0x000000ffff057224 */ /* 0x000fe200008e06ff */
[----:B------:R-:W-:Y:S01]  /*baa0*/  IADD3 RZ, P1, R9, R6, RZ ;  /* 0x0000000609ff7210 */ /* 0x000fe20007f3e0ff */
[----:B------:R-:W-:-:S04]  /*bab0*/  IMAD.MOV.U32 R4, RZ, RZ, R7 ;  /* 0x000000ffff047224 */ /* 0x000fc800078e0007 */
[----:B------:R-:W-:-:S08]  /*bac0*/  IMAD.WIDE.U32.X R4, R15, UR5, R4, P1 ;  /* 0x000000050f047c25 */ /* 0x000fd000088e0404 */
.L_x_298:
[--C-:B------:R-:W-:Y:S01]  /*bad0*/  SHF.R.U64 R8, R4, UR7, R5.reuse ;  /* 0x0000000704087c19 */ /* 0x100fe20008001205 */
[----:B------:R-:W-:Y:S01]  /*bae0*/  ULDC.64 UR4, c[0x0][0x620] ;  /* 0x0001880000047ab9 */ /* 0x000fe20000000a00 */
[----:B------:R-:W-:Y:S01]  /*baf0*/  SHF.R.U32.HI R4, RZ, UR7, R5 ;  /* 0x00000007ff047c19 */ /* 0x000fe20008011605 */
[----:B------:R-:W2:Y:S01]  /*bb00*/  LDC R25, c[0x0][0x144] ;  /* 0x00005100ff197b82 */ /* 0x000ea20000000800 */
[----:B------:R-:W-:Y:S01]  /*bb10*/  IADD3 R7, P1, RZ, -R8, RZ ;  /* 0x80000008ff077210 */ /* 0x000fe20007f3e0ff */
[----:B------:R-:W-:Y:S01]  /*bb20*/  ULDC.64 UR8, c[0x0][0x640] ;  /* 0x0001900000087ab9 */ /* 0x000fe20000000a00 */
[----:B0-----:R-:W-:Y:S01]  /*bb30*/  I2FP.F32.U32 R9, R14 ;  /* 0x0000000e00097245 */ /* 0x001fe20000201000 */
[----:B------:R-:W-:Y:S02]  /*bb40*/  ULDC UR6, c[0x0][0x608] ;  /* 0x0001820000067ab9 */ /* 0x000fe40000000800 */
[----:B------:R-:W-:Y:S01]  /*bb50*/  IMAD.X R4, RZ, RZ, ~R4, P1 ;  /* 0x000000ffff047224 */ /* 0x000fe200008e0e04 */
[----:B------:R-:W-:Y:S01]  /*bb60*/  ISETP.NE.U32.AND P1, PT, RZ, UR8, PT ;  /* 0x00000008ff007c0c */ /* 0x000fe2000bf25070 */
[----:B------:R-:W0:Y:S02]  /*bb70*/  LDC R21, c[0x0][0x148] ;  /* 0x00005200ff157b82 */ /* 0x000e240000000800 */
[----:B------:R-:W-:Y:S01]  /*bb80*/  IMAD R6, R4, UR4, RZ ;  /* 0x0000000404067c24 */ /* 0x000fe2000f8e02ff */
[----:B------:R-:W-:Y:S01]  /*bb90*/  ISETP.NE.AND.EX P1, PT, RZ, UR9, PT, P1 ;  /* 0x00000009ff007c0c */ /* 0x000fe2000bf25310 */
[----:B------:R-:W-:Y:S01]  /*bba0*/  IMAD.WIDE.U32 R4, R7, UR4, R16 ;  /* 0x0000000407047c25 */ /* 0x000fe2000f8e0010 */
[----:B------:R-:W-:-:S03]  /*bbb0*/  ULDC UR4, c[0x0][0x150] ;  /* 0x0000540000047ab9 */ /* 0x000fc60000000800 */
[----:B------:R-:W-:Y:S02]  /*bbc0*/  IMAD R7, R7, UR5, R6 ;  /* 0x0000000507077c24 */ /* 0x000fe4000f8e0206 */
[----:B------:R-:W-:Y:S01]  /*bbd0*/  FMUL R6, R9, UR4 ;  /* 0x0000000409067c20 */ /* 0x000fe20008400000 */
[----:B------:R-:W-:Y:S01]  /*bbe0*/  ULDC UR4, c[0x0][0x618] ;  /* 0x0001860000047ab9 */ /* 0x000fe20000000800 */
[----:B------:R-:W-:Y:S01]  /*bbf0*/  ULDC UR5, c[0x0][0x154] ;  /* 0x0000550000057ab9 */ /* 0x000fe20000000800 */
[----:B------:R-:W-:-:S03]  /*bc00*/  IMAD.IADD R5, R5, 0x1, R7 ;  /* 0x0000000105057824 */ /* 0x000fc600078e0207 */
[----:B------:R-:W3:Y:S02]  /*bc10*/  F2I.U32.TRUNC.NTZ R6, R6 ;  /* 0x0000000600067305 */ /* 0x000ee4000020f000 */
[----:B------:R-:W-:Y:S02]  /*bc20*/  SHF.R.U64 R9, R4, UR4, R5 ;  /* 0x0000000404097c19 */ /* 0x000fe40008001205 */
[----:B-1----:R-:W-:-:S05]  /*bc30*/  I2FP.F32.U32 R4, R12 ;  /* 0x0000000c00047245 */ /* 0x002fca0000201000 */
[----:B------:R-:W-:Y:S01]  /*bc40*/  FMUL R22, R4, UR5 ;  /* 0x0000000504167c20 */ /* 0x000fe20008400000 */
[----:B------:R-:W-:Y:S01]  /*bc50*/  SHF.R.U32.HI R4, RZ, UR4, R5 ;  /* 0x00000004ff047c19 */ /* 0x000fe20008011605 */
[----:B------:R-:W-:-:S03]  /*bc60*/  ULDC UR4, c[0x0][0x658] ;  /* 0x0001960000047ab9 */ /* 0x000fc60000000800 */
[--C-:B------:R-:W-:Y:S01]  /*bc70*/  SHF.R.U64 R20, R9, UR6, R4.reuse ;  /* 0x0000000609147c19 */ /* 0x100fe20008001204 */
[----:B------:R-:W1:Y:S01]  /*bc80*/  F2I.U32.TRUNC.NTZ R22, R22 ;  /* 0x0000001600167305 */ /* 0x000e62000020f000 */
[----:B------:R-:W-:Y:S01]  /*bc90*/  SHF.R.U32.HI R5, RZ, UR6, R4 ;  /* 0x00000006ff057c19 */ /* 0x000fe20008011604 */
[----:B---3--:R-:W-:-:S03]  /*bca0*/  IMAD.MOV R6, RZ, RZ, -R6 ;  /* 0x000000ffff067224 */ /* 0x008fc600078e0a06 */
[--C-:B------:R-:W-:Y:S01]  /*bcb0*/  SHF.R.U64 R15, R20, UR4, R5.reuse ;  /* 0x00000004140f7c19 */ /* 0x100fe20008001205 */
[----:B--2---:R-:W-:Y:S01]  /*bcc0*/  IMAD R14, R25, R6, R14 ;  /* 0x00000006190e7224 */ /* 0x004fe200078e020e */
[----:B------:R-:W-:-:S03]  /*bcd0*/  SHF.R.U32.HI R23, RZ, UR4, R5 ;  /* 0x00000004ff177c19 */ /* 0x000fc60008011605 */
[----:B------:R-:W-:Y:S02]  /*bce0*/  IMAD.MOV.U32 R4, RZ, RZ, R15 ;  /* 0x000000ffff047224 */ /* 0x000fe400078e000f */
[----:B------:R-:W-:Y:S01]  /*bcf0*/  IMAD.MOV.U32 R5, RZ, RZ, R23 ;  /* 0x000000ffff057224 */ /* 0x000fe200078e0017 */
[----:B-1----:R-:W-:Y:S06]  /*bd00*/  @!P1 BRA `(.L_x_299) ;  /* 0x0000000000289947 */ /* 0x002fec0003800000 */
[----:B------:R-:W-:Y:S02]  /*bd10*/  ULDC UR4, c[0x0][0x64c] ;  /* 0x0001930000047ab9 */ /* 0x000fe40000000800 */
[----:B------:R-:W-:-:S04]  /*bd20*/  IADD3 R5, P1, R15, UR4, RZ ;  /* 0x000000040f057c10 */ /* 0x000fc8000ff3e0ff */
[----:B------:R-:W-:-:S05]  /*bd30*/  IADD3.X R23, RZ, R23, RZ, P1, !PT ;  /* 0x00000017ff177210 */ /* 0x000fca0000ffe4ff */
[----:B------:R-:W-:-:S04]  /*bd40*/  IMAD.WIDE.U32 R6, R23, UR8, RZ ;  /* 0x0000000817067c25 */ /* 0x000fc8000f8e00ff */
[----:B------:R-:W-:-:S04]  /*bd50*/  IMAD.WIDE.U32 R6, P1, R5, UR9, R6 ;  /* 0x0000000905067c25 */ /* 0x000fc8000f820006 */
[----:B------:R-:W-:-:S04]  /*bd60*/  IMAD.WIDE.U32 R4, R5, UR8, RZ ;  /* 0x0000000805047c25 */ /* 0x000fc8000f8e00ff */
[----:B------:R-:W-:Y:S01]  /*bd70*/  IMAD.MOV.U32 R4, RZ, RZ, R7 ;  /* 0x000000ffff047224 */ /* 0x000fe200078e0007 */
[----:B------:R-:W-:Y:S01]  /*bd80*/  IADD3 RZ, P3, R5, R6, RZ ;  /* 0x0000000605ff7210 */ /* 0x000fe20007f7e0ff */
[----:B------:R-:W-:-:S04]  /*bd90*/  IMAD.X R5, RZ, RZ, RZ, P1 ;  /* 0x000000ffff057224 */ /* 0x000fc800008e06ff */
[----:B------:R-:W-:-:S08]  /*bda0*/  IMAD.WIDE.U32.X R4, R23, UR9, R4, P3 ;  /* 0x0000000917047c25 */ /* 0x000fd000098e0404 */
.L_x_299:
[----:B------:R-:W-:Y:S01]  /*bdb0*/  ISETP.NE.AND P1, PT, R2, 0x1, PT ;  /* 0x000000010200780c */ /* 0x000fe20003f25270 */
[----:B------:R-:W-:Y:S01]  /*bdc0*/  ULDC UR4, c[0x0][0x648] ;  /* 0x0001920000047ab9 */ /* 0x000fe20000000800 */
[----:B------:R-:W-:Y:S01]  /*bdd0*/  LOP3.LUT R20, R20, UR17, RZ, 0xc0, !PT ;  /* 0x0000001114147c12 */ /* 0x000fe2000f8ec0ff */
[----:B------:R-:W-:Y:S01]  /*bde0*/  IMAD.MOV R22, RZ, RZ, -R22 ;  /* 0x000000ffff167224 */ /* 0x000fe200078e0a16 */
[----:B------:R-:W-:Y:S01]  /*bdf0*/  SHF.R.U64 R5, R4, UR4, R5 ;  /* 0x0000000404057c19 */ /* 0x000fe20008001205 */
[----:B------:R-:W-:Y:S01]  /*be00*/  ULDC UR4, c[0x0][0x638] ;  /* 0x00018e0000047ab9 */ /* 0x000fe20000000800 */
[----:B------:R-:W-:Y:S01]  /*be10*/  LOP3.LUT R6, R9, UR16, RZ, 0xc0, !PT ;  /* 0x0000001009067c12 */ /* 0x000fe2000f8ec0ff */
[----:B------:R-:W-:Y:S02]  /*be20*/  ULDC UR5, c[0x0][0x610] ;  /* 0x0001840000057ab9 */ /* 0x000fe40000000800 */
[----:B------:R-:W-:Y:S02]  /*be30*/  IMAD.MOV R4, RZ, RZ, -R5 ;  /* 0x000000ffff047224 */ /* 0x000fe400078e0a05 */
[----:B------:R-:W-:-:S02]  /*be40*/  IMAD R5, R5, UR18, R20 ;  /* 0x0000001205057c24 */ /* 0x000fc4000f8e0214 */
[----:B0-----:R-:W-:Y:S02]  /*be50*/  @P1 IMAD R14, R21, R22, R12 ;  /* 0x00000016150e1224 */ /* 0x001fe400078e020c */
[----:B------:R-:W-:Y:S01]  /*be60*/  IMAD R15, R4, UR4, R15 ;  /* 0x00000004040f7c24 */ /* 0x000fe2000f8e020f */
[----:B------:R-:W-:Y:S01]  /*be70*/  ULDC UR4, c[0x0][0x600] ;  /* 0x0001800000047ab9 */ /* 0x000fe20000000800 */
[----:B------:R-:W-:Y:S02]  /*be80*/  IMAD R14, R5, UR5, R14 ;  /* 0x00000005050e7c24 */ /* 0x000fe4000f8e020e */
[----:B------:R-:W-:Y:S02]  /*be90*/  IMAD R15, R15, UR4, R6 ;  /* 0x000000040f0f7c24 */ /* 0x000fe4000f8e0206 */
[----:B------:R-:W-:-:S03]  /*bea0*/  IMAD.MOV.U32 R4, RZ, RZ, 0x1 ;  /* 0x00000001ff047424 */ /* 0x000fc600078e00ff */
[----:B------:R-:W-:Y:S02]  /*beb0*/  SEL R9, R15, R14, !P1 ;  /* 0x0000000e0f097207 */ /* 0x000fe40004800000 */
[----:B------:R-:W-:-:S07]  /*bec0*/  SEL R7, R14, R15, !P1 ;  /* 0x0000000f0e077207 */ /* 0x000fce0004800000 */
.L_x_297:
[----:B------:R-:W-:Y:S05]  /*bed0*/  BSYNC B1 ;  /* 0x0000000000017941 */ /* 0x000fea0003800000 */
.L_x_296:
[----:B------:R-:W-:-:S13]  /*bee0*/  LOP3.LUT P1, RZ, R4, 0xff, RZ, 0xc0, !PT ;  /* 0x000000ff04ff7812 */ /* 0x000fda000782c0ff */
[----:B------:R-:W-:Y:S05]  /*bef0*/  @P1 BRA `(.L_x_300) ;  /* 0xfffffff400481947 */ /* 0x000fea000383ffff */
[----:B------:R-:W-:Y:S05]  /*bf00*/  BSYNC B0 ;  /* 0x0000000000007941 */ /* 0x000fea0003800000 */
.L_x_288:
[----:B------:R-:W-:-:S03]  /*bf10*/  UMOV UR4, 0xffffffff ;  /* 0xffffffff00047882 */ /* 0x000fc60000000000 */
[----:B------:R-:W-:Y:S05]  /*bf20*/  BRA.DIV UR4, `(.L_x_301) ;  /* 0x0000000604187947 */ /* 0x000fea000b800000 */
[----:B------:R-:W-:-:S13]  /*bf30*/  ELECT P6, URZ, PT ;  /* 0x00000000003f782f */ /* 0x000fda00038c0000 */
.L_x_315:
[----:B------:R-:W-:Y:S04]  /*bf40*/  BSSY B0, `(.L_x_302) ;  /* 0x000002b000007945 */ /* 0x000fe80003800000 */
[----:B------:R-:W-:Y:S05]  /*bf50*/  @!P6 BRA `(.L_x_303) ;  /* 0x0000000000a4e947 */ /* 0x000fea0003800000 */
[----:B------:R-:W-:-:S04]  /*bf60*/  LOP3.LUT R19, R19, 0x2, RZ, 0xfc, !PT ;  /* 0x0000000213137812 */ /* 0x000fc800078efcff */
[----:B------:R-:W-:-:S13]  /*bf70*/  ISETP.NE.AND P0, PT, R19, 0x3, PT ;  /* 0x000000031300780c */ /* 0x000fda0003f05270 */
[----:B------:R-:W-:Y:S05]  /*bf80*/  @!P0 BRA `(.L_x_304) ;  /* 0x0000000000048947 */ /* 0x000fea0003800000 */
[----:B------:R-:W-:Y:S01]  /*bf90*/  BPT.TRAP 0x1 ;  /* 0x000000040000795c */ /* 0x000fe20000300000 */
.L_x_304:
[----:B------:R-:W0:Y:S01]  /*bfa0*/  S2R R5, SR_CgaCtaId ;  /* 0x0000000000057919 */ /* 0x000e220000008800 */
[----:B------:R-:W-:Y:S02]  /*bfb0*/  MOV R2, 0x400 ;  /* 0x0000040000027802 */ /* 0x000fe40000000f00 */
[----:B------:R-:W-:Y:S02]  /*bfc0*/  SHF.L.U32 R4, R3, 0x1f, RZ ;  /* 0x0000001f03047819 */ /* 0x000fe400000006ff */
[----:B0-----:R-:W-:-:S05]  /*bfd0*/  LEA R5, R5, R2, 0x18 ;  /* 0x0000000205057211 */ /* 0x001fca00078ec0ff */
[----:B------:R-:W-:-:S04]  /*bfe0*/  VIADD R5, R5, 0x20 ;  /* 0x0000002005057836 */ /* 0x000fc80000000000 */
[C---:B------:R-:W-:Y:S02]  /*bff0*/  IMAD R7, R0.reuse, 0x8, R5 ;  /* 0x0000000800077824 */ /* 0x040fe400078e0205 */
[----:B------:R-:W-:Y:S02]  /*c000*/  VIADD R0, R0, 0x1 ;  /* 0x0000000100007836 */ /* 0x000fe40000000000 */
[----:B------:R-:W0:Y:S03]  /*c010*/  SYNCS.PHASECHK.TRANS64.TRYWAIT P0, [R7+URZ], R4 ;  /* 0x00000004070075a7 */ /* 0x000e26000800017f */
[----:B------:R-:W-:-:S04]  /*c020*/  ISETP.NE.AND P1, PT, R0, 0x4, PT ;  /* 0x000000040000780c */ /* 0x000fc80003f25270 */
[----:B------:R-:W-:Y:S02]  /*c030*/  SEL R2, RZ, 0x1, P1 ;  /* 0x00000001ff027807 */ /* 0x000fe40000800000 */
[----:B------:R-:W-:Y:S02]  /*c040*/  SEL R0, R0, RZ, P1 ;  /* 0x000000ff00007207 */ /* 0x000fe40000800000 */
[----:B------:R-:W-:Y:S02]  /*c050*/  LOP3.LUT R9, R3, R2, RZ, 0x3c, !PT ;  /* 0x0000000203097212 */ /* 0x000fe400078e3cff */
[----:B------:R-:W-:Y:S02]  /*c060*/  LEA R6, R0, R5, 0x3 ;  /* 0x0000000500067211 */ /* 0x000fe400078e18ff */
[----:B------:R-:W-:Y:S01]  /*c070*/  SHF.L.U32 R3, R9, 0x1f, RZ ;  /* 0x0000001f09037819 */ /* 0x000fe200000006ff */
[----:B0-----:R-:W-:Y:S06]  /*c080*/  @!P0 BRA `(.L_x_305) ;  /* 0x0000000000e08947 */ /* 0x001fec0003800000 */
.L_x_316:
[----:B------:R-:W1:Y:S01]  /*c090*/  SYNCS.PHASECHK.TRANS64.TRYWAIT P0, [R6+URZ], R3 ;  /* 0x00000003060075a7 */ /* 0x000e62000800017f */
[----:B------:R-:W-:-:S05]  /*c0a0*/  VIADD R0, R0, 0x1 ;  /* 0x0000000100007836 */ /* 0x000fca0000000000 */
[----:B------:R-:W-:-:S04]  /*c0b0*/  ISETP.NE.AND P1, PT, R0, 0x4, PT ;  /* 0x000000040000780c */ /* 0x000fc80003f25270 */
[----:B------:R-:W-:Y:S02]  /*c0c0*/  SEL R2, RZ, 0x1, P1 ;  /* 0x00000001ff027807 */ /* 0x000fe40000800000 */
[----:B------:R-:W-:Y:S02]  /*c0d0*/  SEL R0, R0, RZ, P1 ;  /* 0x000000ff00007207 */ /* 0x000fe40000800000 */
[----:B------:R-:W-:-:S03]  /*c0e0*/  LOP3.LUT R9, R9, R2, RZ, 0x3c, !PT ;  /* 0x0000000209097212 */ /* 0x000fc600078e3cff */
[----:B0-----:R-:W-:Y:S01]  /*c0f0*/  IMAD R7, R0, 0x8, R5 ;  /* 0x0000000800077824 */ /* 0x001fe200078e0205 */
[----:B------:R-:W-:Y:S01]  /*c100*/  SHF.L.U32 R4, R9, 0x1f, RZ ;  /* 0x0000001f09047819 */ /* 0x000fe200000006ff */
[----:B-1----:R-:W-:Y:S06]  /*c110*/  @!P0 BRA `(.L_x_306) ;  /* 0x0000000000d08947 */ /* 0x002fec0003800000 */
.L_x_317:
[----:B------:R-:W1:Y:S01]  /*c120*/  SYNCS.PHASECHK.TRANS64.TRYWAIT P0, [R7+URZ], R4 ;  /* 0x00000004070075a7 */ /* 0x000e62000800017f */
[----:B------:R-:W-:-:S05]  /*c130*/  VIADD R0, R0, 0x1 ;  /* 0x0000000100007836 */ /* 0x000fca0000000000 */
[----:B------:R-:W-:-:S04]  /*c140*/  ISETP.NE.AND P1, PT, R0, 0x4, PT ;  /* 0x000000040000780c */ /* 0x000fc80003f25270 */
[----:B------:R-:W-:Y:S02]  /*c150*/  SEL R2, RZ, 0x1, P1 ;  /* 0x00000001ff027807 */ /* 0x000fe40000800000 */
[----:B------:R-:W-:Y:S02]  /*c160*/  SEL R0, R0, RZ, P1 ;  /* 0x000000ff00007207 */ /* 0x000fe40000800000 */
[----:B------:R-:W-:Y:S01]  /*c170*/  LOP3.LUT R2, R9, R2, RZ, 0x3c, !PT ;  /* 0x0000000209027212 */ /* 0x000fe200078e3cff */
[----:B-1----:R-:W-:Y:S06]  /*c180*/  @!P0 BRA `(.L_x_307) ;  /* 0x0000000000c88947 */ /* 0x002fec0003800000 */
.L_x_318:
[----:B------:R-:W-:Y:S01]  /*c190*/  IMAD R5, R0, 0x8, R5 ;  /* 0x0000000800057824 */ /* 0x000fe200078e0205 */
[----:B------:R-:W-:-:S07]  /*c1a0*/  SHF.L.U32 R0, R2, 0x1f, RZ ;  /* 0x0000001f02007819 */ /* 0x000fce00000006ff */
.L_x_308:
[----:B--2---:R2:W3:Y:S02]  /*c1b0*/  SYNCS.PHASECHK.TRANS64.TRYWAIT P0, [R5+URZ], R0 ;  /* 0x00000000050075a7 */ /* 0x0044e4000800017f */
[----:B---3--:R-:W-:Y:S05]  /*c1c0*/  @!P0 NANOSLEEP.SYNCS 0x989680 ;  /* 0x009896800000895d */ /* 0x008fea0003900000 */
[----:B------:R-:W3:Y:S02]  /*c1d0*/  @!P0 SYNCS.PHASECHK.TRANS64 P0, [R5+URZ], R0 ;  /* 0x00000000050085a7 */ /* 0x000ee4000800007f */
[----:B---3--:R-:W-:Y:S05]  /*c1e0*/  @!P0 BRA `(.L_x_308) ;  /* 0xfffffffc00f08947 */ /* 0x008fea000383ffff */
.L_x_303:
[----:B------:R-:W-:Y:S05]  /*c1f0*/  BSYNC B0 ;  /* 0x0000000000007941 */ /* 0x000fea0003800000 */
.L_x_302:
[----:B------:R-:W-:Y:S05]  /*c200*/  EXIT ;  /* 0x000000000000794d */ /* 0x000fea0003800000 */
.L_x_17:
[----:B---3--:R3:W4:Y:S02]  /*c210*/  SYNCS.PHASECHK.TRANS64.TRYWAIT P1, [R3+URZ], R0 ;  /* 0x00000000030075a7 */ /* 0x008724000802017f */
[----:B----4-:R-:W-:Y:S05]  /*c220*/  @!P1 NANOSLEEP.SYNCS 0x989680 ;  /* 0x009896800000995d */ /* 0x010fea0003900000 */
[----:B------:R-:W4:Y:S02]  /*c230*/  @!P1 SYNCS.PHASECHK.TRANS64 P1, [R3+URZ], R0 ;  /* 0x00000000030095a7 */ /* 0x000f24000802007f */
[----:B----4-:R-:W-:Y:S05]  /*c240*/  @!P1 BRA `(.L_x_17) ;  /* 0xfffffffc00f09947 */ /* 0x010fea000383ffff */
[----:B------:R-:W-:Y:S05]  /*c250*/  BRA `(.L_x_16) ;  /* 0xffffff4c00ec7947 */ /* 0x000fea000383ffff */
.L_x_22:
[----:B-1----:R-:W-:-:S04]  /*c260*/  IMAD.U32 R4, RZ, RZ, UR8 ;  /* 0x00000008ff047e24 */ /* 0x002fc8000f8e00ff */
[----:B------:R1:W2:Y:S03]  /*c270*/  SYNCS.PHASECHK.TRANS64.TRYWAIT P1, [R4+URZ], R3 ;  /* 0x00000003040075a7 */ /* 0x0002a6000802017f */
[----:B--2---:R-:W-:Y:S05]  /*c280*/  @!P1 NANOSLEEP.SYNCS 0x989680 ;  /* 0x009896800000995d */ /* 0x004fea0003900000 */
[----:B------:R-:W2:Y:S02]  /*c290*/  @!P1 SYNCS.PHASECHK.TRANS64 P1, [R4+URZ], R3 ;  /* 0x00000003040095a7 */ /* 0x000ea4000802007f */
[----:B--2---:R-:W-:Y:S05]  /*c2a0*/  @!P1 BRA `(.L_x_22) ;  /* 0xfffffffc00ec9947 */ /* 0x004fea000383ffff */
[----:B------:R-:W-:Y:S05]  /*c2b0*/  BRA `(.L_x_21) ;  /* 0xffffff54001c7947 */ /* 0x000fea000383ffff */
.L_x_289:
[----:B------:R-:W-:Y:S01]  /*c2c0*/  BSSY B1, `(.L_x_309) ;  /* 0x0000006000017945 */ /* 0x000fe20003800000 */
[----:B------:R-:W-:-:S07]  /*c2d0*/  IMAD.MOV.U32 R15, RZ, RZ, -0x1 ;  /* 0xffffffffff0f7424 */ /* 0x000fce00078e00ff */
[----:B------:R-:W-:Y:S05]  /*c2e0*/  WARPSYNC.COLLECTIVE R15, `(.L_x_310) ;  /* 0x000000000f0c7348 */ /* 0x000fea0003c00000 */
[----:B------:R-:W-:Y:S02]  /*c2f0*/  ELECT P6, UR62, PT ;  /* 0x00000000003e782f */ /* 0x000fe400038c0000 */
[----:B------:R-:W-:Y:S01]  /*c300*/  MOV R14, UR62 ;  /* 0x0000003e000e7c02 */ /* 0x000fe20008000f00 */
[----:B------:R-:W-:Y:S10]  /*c310*/  ENDCOLLECTIVE ;  /* 0x000000000000791b */ /* 0x000ff40003800000 */
.L_x_310:
[----:B------:R-:W-:Y:S05]  /*c320*/  BSYNC B1 ;  /* 0x0000000000017941 */ /* 0x000fea0003800000 */
.L_x_309:
[----:B------:R-:W-:Y:S05]  /*c330*/  BRA `(.L_x_311) ;  /* 0xfffffff000447947 */ /* 0x000fea000383ffff */
.L_x_292:
[----:B0-----:R0:W1:Y:S02]  /*c340*/  SYNCS.PHASECHK.TRANS64.TRYWAIT P1, [R12+URZ+0x20], R7 ;  /* 0x000020070c0075a7 */ /* 0x001064000802017f */
[----:B-1----:R-:W-:Y:S05]  /*c350*/  @!P1 NANOSLEEP.SYNCS 0x989680 ;  /* 0x009896800000995d */ /* 0x002fea0003900000 */
[----:B------:R-:W1:Y:S02]  /*c360*/  @!P1 SYNCS.PHASECHK.TRANS64 P1, [R12+URZ+0x20], R7 ;  /* 0x000020070c0095a7 */ /* 0x000e64000802007f */
[----:B-1----:R-:W-:Y:S05]  /*c370*/  @!P1 BRA `(.L_x_292) ;  /* 0xfffffffc00f09947 */ /* 0x002fea000383ffff */
[----:B------:R-:W-:Y:S05]  /*c380*/  BRA `(.L_x_312) ;  /* 0xfffffff000787947 */ /* 0x000fea000383ffff */
.L_x_301:
[----:B------:R-:W-:Y:S01]  /*c390*/  BSSY B0, `(.L_x_313) ;  /* 0x0000006000007945 */ /* 0x000fe20003800000 */
[----:B------:R-:W-:-:S07]  /*c3a0*/  IMAD.MOV.U32 R15, RZ, RZ, -0x1 ;  /* 0xffffffffff0f7424 */ /* 0x000fce00078e00ff */
[----:B------:R-:W-:Y:S05]  /*c3b0*/  WARPSYNC.COLLECTIVE R15, `(.L_x_314) ;  /* 0x000000000f0c7348 */ /* 0x000fea0003c00000 */
[----:B------:R-:W-:Y:S02]  /*c3c0*/  ELECT P6, UR62, PT ;  /* 0x00000000003e782f */ /* 0x000fe400038c0000 */
[----:B------:R-:W-:Y:S01]  /*c3d0*/  MOV R14, UR62 ;  /* 0x0000003e000e7c02 */ /* 0x000fe20008000f00 */
[----:B------:R-:W-:Y:S10]  /*c3e0*/  ENDCOLLECTIVE ;  /* 0x000000000000791b */ /* 0x000ff40003800000 */
.L_x_314:
[----:B------:R-:W-:Y:S05]  /*c3f0*/  BSYNC B0 ;  /* 0x0000000000007941 */ /* 0x000fea0003800000 */
.L_x_313:
[----:B------:R-:W-:Y:S05]  /*c400*/  BRA `(.L_x_315) ;  /* 0xfffffff800cc7947 */ /* 0x000fea000383ffff */
.L_x_305:
[----:B0-----:R0:W1:Y:S02]  /*c410*/  SYNCS.PHASECHK.TRANS64.TRYWAIT P0, [R7+URZ], R4 ;  /* 0x00000004070075a7 */ /* 0x001064000800017f */
[----:B-1----:R-:W-:Y:S05]  /*c420*/  @!P0 NANOSLEEP.SYNCS 0x989680 ;  /* 0x009896800000895d */ /* 0x002fea0003900000 */
[----:B------:R-:W1:Y:S02]  /*c430*/  @!P0 SYNCS.PHASECHK.TRANS64 P0, [R7+URZ], R4 ;  /* 0x00000004070085a7 */ /* 0x000e64000800007f */
[----:B-1----:R-:W-:Y:S05]  /*c440*/  @!P0 BRA `(.L_x_305) ;  /* 0xfffffffc00f08947 */ /* 0x002fea000383ffff */
[----:B------:R-:W-:Y:S05]  /*c450*/  BRA `(.L_x_316) ;  /* 0xfffffffc000c7947 */ /* 0x000fea000383ffff */
.L_x_306:
[----:B0-----:R0:W1:Y:S02]  /*c460*/  SYNCS.PHASECHK.TRANS64.TRYWAIT P0, [R6+URZ], R3 ;  /* 0x00000003060075a7 */ /* 0x001064000800017f */
[----:B-1----:R-:W-:Y:S05]  /*c470*/  @!P0 NANOSLEEP.SYNCS 0x989680 ;  /* 0x009896800000895d */ /* 0x002fea0003900000 */
[----:B------:R-:W1:Y:S02]  /*c480*/  @!P0 SYNCS.PHASECHK.TRANS64 P0, [R6+URZ], R3 ;  /* 0x00000003060085a7 */ /* 0x000e64000800007f */
[----:B-1----:R-:W-:Y:S05]  /*c490*/  @!P0 BRA `(.L_x_306) ;  /* 0xfffffffc00f08947 */ /* 0x002fea000383ffff */
[----:B------:R-:W-:Y:S05]  /*c4a0*/  BRA `(.L_x_317) ;  /* 0xfffffffc001c7947 */ /* 0x000fea000383ffff */
.L_x_307:
[----:B-1----:R1:W2:Y:S02]  /*c4b0*/  SYNCS.PHASECHK.TRANS64.TRYWAIT P0, [R7+URZ], R4 ;  /* 0x00000004070075a7 */ /* 0x0022a4000800017f */
[----:B--2---:R-:W-:Y:S05]  /*c4c0*/  @!P0 NANOSLEEP.SYNCS 0x989680 ;  /* 0x009896800000895d */ /* 0x004fea0003900000 */
[----:B------:R-:W2:Y:S02]  /*c4d0*/  @!P0 SYNCS.PHASECHK.TRANS64 P0, [R7+URZ], R4 ;  /* 0x00000004070085a7 */ /* 0x000ea4000800007f */
[----:B--2---:R-:W-:Y:S05]  /*c4e0*/  @!P0 BRA `(.L_x_307) ;  /* 0xfffffffc00f08947 */ /* 0x004fea000383ffff */
[----:B------:R-:W-:Y:S05]  /*c4f0*/  BRA `(.L_x_318) ;  /* 0xfffffffc00247947 */ /* 0x000fea000383ffff */
.L_x_319:
[----:B------:R-:W-:-:S00]  /*c500*/  BRA `(.L_x_319) ;  /* 0xfffffffc00fc7947 */ /* 0x000fc0000383ffff */
[----:B------:R-:W-:-:S00]  /*c510*/  NOP ;  /* 0x0000000000007918 */ /* 0x000fc00000000000 */
        /* <DEDUP_REMOVED lines=14> */
.L_x_320:


//--------------------- .nv.global.init           --------------------------
	.section	.nv.global.init,"aw",@progbits
.nv.global.init:
	.type		$str$22,@object
	.size		$str$22,($str$23 - $str$22)
$str$22:
        /*0000*/ 	.byte	0x6b, 0x5f, 0x74, 0x69, 0x6c, 0x65, 0x5f, 0x63, 0x6f, 0x75, 0x6e, 0x74, 0x20, 0x3e, 0x3d, 0x20
        /*0010*/ 	.byte	0x31, 0x00
	.type		$str$23,@object
	.size		$str$23,(__unnamed_1 - $str$23)
$str$23:
        /*0012*/ 	.byte	0x2f, 0x74, 0x6d, 0x70, 0x2f, 0x63, 0x75, 0x74, 0x6c, 0x61, 0x73, 0x73, 0x5f, 0x73, 0x77, 0x65
        /*0022*/ 	.byte	0x65, 0x70, 0x5f, 0x73, 0x72, 0x63, 0x2f, 0x69, 0x6e, 0x63, 0x6c, 0x75, 0x64, 0x65, 0x2f, 0x63
        /*0032*/ 	.byte	0x75, 0x74, 0x6c, 0x61, 0x73, 0x73, 0x2f, 0x67, 0x65, 0x6d, 0x6d, 0x2f, 0x63, 0x6f, 0x6c, 0x6c
        /*0042*/ 	.byte	0x65, 0x63, 0x74, 0x69, 0x76, 0x65, 0x2f, 0x73, 0x6d, 0x39, 0x30, 0x5f, 0x6d, 0x6d, 0x61, 0x5f
        /*0052*/ 	.byte	0x74, 0x6d, 0x61, 0x5f, 0x67, 0x6d, 0x6d, 0x61, 0x5f, 0x73, 0x73, 0x5f, 0x77, 0x61, 0x72, 0x70
        /*0062*/ 	.byte	0x73, 0x70, 0x65, 0x63, 0x69, 0x61, 0x6c, 0x69, 0x7a, 0x65, 0x64, 0x2e, 0x68, 0x70, 0x70, 0x00
	.type		__unnamed_1,@object
	.size		__unnamed_1,(.L_0 - __unnamed_1)
__unnamed_1:
        /*0072*/ 	.byte	0x76, 0x6f, 0x69, 0x64, 0x20, 0x63, 0x75, 0x74, 0x6c, 0x61, 0x73, 0x73, 0x3a, 0x3a, 0x67, 0x65
        /* <DEDUP_REMOVED lines=180> */
        /*0bc2*/ 	.byte	0x6e, 0x74, 0x69, 0x74, 0x79, 0x5d, 0x00
.L_0:


//--------------------- .nv.shared._ZN7cutlass13device_kernelINS_4gemm6kernel13GemmUniversalIN4cute5tupleIJiiiiEEENS1_10collective13CollectiveMmaINS1_34MainloopSm90TmaGmmaWarpSpecializedILi4ENS5_IJNS4_1CILi1EEESB_SB_EEENS1_35KernelTmaWarpSpecializedCooperativeEEENS5_IJNSA_ILi256EEENSA_ILi128EEENSA_ILi64EEEEEENS_10bfloat16_tENS5_IJlSB_lEEESJ_SK_NS4_8TiledMMAINS4_8MMA_AtomIJNS4_4SM904GMMA28MMA_64x128x16_F32BF16BF16_SSILNSO_5MajorE0ELSQ_0ELNSO_7ScaleInE1ELSR_1EEEEEENS4_6LayoutINS5_IJNSA_ILi2EEESB_SB_EEENS5_IJSB_NSA_ILi0EEESX_EEEEENS5_IJNS4_10UnderscoreES10_S10_EEEEENS4_13SM90_TMA_LOADENS4_14ComposedLayoutINS4_7SwizzleILi3ELi4ELi3EEENS4_18smem_ptr_flag_bitsILi16EEENSU_INS5_IJNSA_ILi8EEESH_EEENS5_IJSH_SB_EEEEEEEvNS4_8identityES13_S1D_vS1E_EENS_8epilogue10collective6detail29Sm90TmaWarpSpecializedAdapterINS1H_15DefaultEpilogueISJ_SK_SK_NS1G_6thread17LinearCombinationISJ_Li1EffLNS1L_9ScaleType4KindE0ELNS_15FloatRoundStyleE2ESJ_EENS1_15EpilogueDefaultEEEEEvvEEEEvNT_6ParamsE --------------------------
	.section	.nv.shared._ZN7cutlass13device_kernelINS_4gemm6kernel13GemmUniversalIN4cute5tupleIJiiiiEEENS1_10collective13CollectiveMmaINS1_34MainloopSm90TmaGmmaWarpSpecializedILi4ENS5_IJNS4_1CILi1EEESB_SB_EEENS1_35KernelTmaWarpSpecializedCooperativeEEENS5_IJNSA_ILi256EEENSA_ILi128EEENSA_ILi64EEEEEENS_10bfloat16_tENS5_IJlSB_lEEESJ_SK_NS4_8TiledMMAINS4_8MMA_AtomIJNS4_4SM904GMMA28MMA_64x128x16_F32BF16BF16_SSILNSO_5MajorE0ELSQ_0ELNSO_7ScaleInE1ELSR_1EEEEEENS4_6LayoutINS5_IJNSA_ILi2EEESB_SB_EEENS5_IJSB_NSA_ILi0EEESX_EEEEENS5_IJNS4_10UnderscoreES10_S10_EEEEENS4_13SM90_TMA_LOADENS4_14ComposedLayoutINS4_7SwizzleILi3ELi4ELi3EEENS4_18smem_ptr_flag_bitsILi16EEENSU_INS5_IJNSA_ILi8EEESH_EEENS5_IJSH_SB_EEEEEEEvNS4_8identityES13_S1D_vS1E_EENS_8epilogue10collective6detail29Sm90TmaWarpSpecializedAdapterINS1H_15DefaultEpilogueISJ_SK_SK_NS1G_6thread17LinearCombinationISJ_Li1EffLNS1L_9ScaleType4KindE0ELNS_15FloatRoundStyleE2ESJ_EENS1_15EpilogueDefaultEEEEEvvEEEEvNT_6ParamsE,"aw",@nobits
	.sectionflags	@""
	.align	16
	.zero		1024


//--------------------- .nv.shared.reserved.0     --------------------------
	.section	.nv.shared.reserved.0,"aw",@nobits
	.weak		__nv_reservedSMEM_offset_0_alias
	.size		__nv_reservedSMEM_offset_0_alias, 0, 0
	.other		__nv_reservedSMEM_offset_0_alias,@"STO_CUDA_RESERVED_SHARED STV_DEFAULT"
__nv_reservedSMEM_offset_0_alias:
	.zero		0


//--------------------- .nv.global                --------------------------
	.section	.nv.global,"aw",@nobits
.nv.global:
	.type		_ZN39_INTERNAL_b9a19d70_4_k_cu_6242146a_27064cute1_E,@object
	.size		_ZN39_INTERNAL_b9a19d70_4_k_cu_6242146a_27064cute1_E,(_ZN39_INTERNAL_b9a19d70_4_k_cu_6242146a_27064cuda3std3__45__cpo6cbeginE - _ZN39_INTERNAL_b9a19d70_4_k_cu_6242146a_27064cute1_E)
_ZN39_INTERNAL_b9a19d70_4_k_cu_6242146a_27064cute1_E:
	.zero		1
	.type		_ZN39_INTERNAL_b9a19d70_4_k_cu_6242146a_27064cuda3std3__45__cpo6cbeginE,@object
	.size		_ZN39_INTERNAL_b9a19d70_4_k_cu_6242146a_27064cuda3std3__45__cpo6cbeginE,(_ZN39_INTERNAL_b9a19d70_4_k_cu_6242146a_27064cuda3std3__48in_placeE - _ZN39_INTERNAL_b9a19d70_4_k_cu_6242146a_27064cuda3std3__45__cpo6cbeginE)
_ZN39_INTERNAL_b9a19d70_4_k_cu_6242146a_27064cuda3std3__45__cpo6cbeginE:
	.zero		1
	.type		_ZN39_INTERNAL_b9a19d70_4_k_cu_6242146a_27064cuda3std3__48in_placeE,@object
	.size		_ZN39_INTERNAL_b9a19d70_4_k_cu_6242146a_27064cuda3std3__48in_placeE,(_ZN39_INTERNAL_b9a19d70_4_k_cu_6242146a_27064cuda3std6ranges3__45__cpo9iter_moveE - _ZN39_INTERNAL_b9a19d70_4_k_cu_6242146a_27064cuda3std3__48in_placeE)
_ZN39_INTERNAL_b9a19d70_4_k_cu_6242146a_27064cuda3std3__48in_placeE:
	.zero		1
	.type		_ZN39_INTERNAL_b9a19d70_4_k_cu_6242146a_27064cuda3std6ranges3__45__cpo9iter_moveE,@object
	.size		_ZN39_INTERNAL_b9a19d70_4_k_cu_6242146a_27064cuda3std6ranges3__45__cpo9iter_moveE,(_ZN39_INTERNAL_b9a19d70_4_k_cu_6242146a_27064cuda3std3__45__cpo5beginE - _ZN39_INTERNAL_b9a19d70_4_k_cu_6242146a_27064cuda3std6ranges3__45__cpo9iter_moveE)
_ZN39_INTERNAL_b9a19d70_4_k_cu_6242146a_27064cuda3std6ranges3__45__cpo9iter_moveE:
	.zero		1
	.type		_ZN39_INTERNAL_b9a19d70_4_k_cu_6242146a_27064cuda3std3__45__cpo5beginE,@object
	.size		_ZN39_INTERNAL_b9a19d70_4_k_cu_6242146a_27064cuda3std3__45__cpo5beginE,(_ZN39_INTERNAL_b9a19d70_4_k_cu_6242146a_27064cuda3std3__441_GLOBAL__N__b9a19d70_4_k_cu_6242146a_27066ignoreE - _ZN39_INTERNAL_b9a19d70_4_k_cu_6242146a_27064cuda3std3__45__cpo5beginE)
_ZN39_INTERNAL_b9a19d70_4_k_cu_6242146a_27064cuda3std3__45__cpo5beginE:
	.zero		1
	.type		_ZN39_INTERNAL_b9a19d70_4_k_cu_6242146a_27064cuda3std3__441_GLOBAL__N__b9a19d70_4_k_cu_6242146a_27066ignoreE,@object
	.size		_ZN39_INTERNAL_b9a19d70_4_k_cu_6242146a_27064cuda3std3__441_GLOBAL__N__b9a19d70_4_k_cu_6242146a_27066ignoreE,(_ZN39_INTERNAL_b9a19d70_4_k_cu_6242146a_27064cute7productE - _ZN39_INTERNAL_b9a19d70_4_k_cu_6242146a_27064cuda3std3__441_GLOBAL__N__b9a19d70_4_k_cu_6242146a_27066ignoreE)
_ZN39_INTERNAL_b9a19d70_4_k_cu_6242146a_27064cuda3std3__441_GLOBAL__N__b9a19d70_4_k_cu_6242146a_27066ignoreE:
	.zero		1
	.type		_ZN39_INTERNAL_b9a19d70_4_k_cu_6242146a_27064cute7productE,@object
	.size		_ZN39_INTERNAL_b9a19d70_4_k_cu_6242146a_27064cute7productE,(_ZN39_INTERNAL_b9a19d70_4_k_cu_6242146a_27064cuda3std3__45__cpo3endE - _ZN39_INTERNAL_b9a19d70_4_k_cu_6242146a_27064cute7productE)
_ZN39_INTERNAL_b9a19d70_4_k_cu_6242146a_27064cute7productE:
	.zero		1
	.type		_ZN39_INTERNAL_b9a19d70_4_k_cu_6242146a_27064cuda3std3__45__cpo3endE,@object
	.size		_ZN39_INTERNAL_b9a19d70_4_k_cu_6242146a_27064cuda3std3__45__cpo3endE,(_ZN39_INTERNAL_b9a19d70_4_k_cu_6242146a_27064cuda3std3__419piecewise_constructE - _ZN39_INTERNAL_b9a19d70_4_k_cu_6242146a_27064cuda3std3__45__cpo3endE)
_ZN39_INTERNAL_b9a19d70_4_k_cu_6242146a_27064cuda3std3__45__cpo3endE:
	.zero		1
	.type		_ZN39_INTERNAL_b9a19d70_4_k_cu_6242146a_27064cuda3std3__419piecewise_constructE,@object
	.size		_ZN39_INTERNAL_b9a19d70_4_k_cu_6242146a_27064cuda3std3__419piecewise_constructE,(_ZN39_INTERNAL_b9a19d70_4_k_cu_6242146a_27064cuda3std3__45__cpo4cendE - _ZN39_INTERNAL_b9a19d70_4_k_cu_6242146a_27064cuda3std3__419piecewise_constructE)
_ZN39_INTERNAL_b9a19d70_4_k_cu_6242146a_27064cuda3std3__419piecewise_constructE:
	.zero		1
	.type		_ZN39_INTERNAL_b9a19d70_4_k_cu_6242146a_27064cuda3std3__45__cpo4cendE,@object
	.size		_ZN39_INTERNAL_b9a19d70_4_k_cu_6242146a_27064cuda3std3__45__cpo4cendE,(_ZN39_INTERNAL_b9a19d70_4_k_cu_6242146a_27064cuda3std6ranges3__45__cpo4swapE - _ZN39_INTERNAL_b9a19d70_4_k_cu_6242146a_27064cuda3std3__45__cpo4cendE)
_ZN39_INTERNAL_b9a19d70_4_k_cu_6242146a_27064cuda3std3__45__cpo4cendE:
	.zero		1
	.type		_ZN39_INTERNAL_b9a19d70_4_k_cu_6242146a_27064cuda3std6ranges3__45__cpo4swapE,@object
	.size		_ZN39_INTERNAL_b9a19d70_4_k_cu_6242146a_27064cuda3std6ranges3__45__cpo4swapE,(.L_8 - _ZN39_INTERNAL_b9a19d70_4_k_cu_6242146a_27064cuda3std6ranges3__45__cpo4swapE)
_ZN39_INTERNAL_b9a19d70_4_k_cu_6242146a_27064cuda3std6ranges3__45__cpo4swapE:
	.zero		1
.L_8:


//--------------------- .nv.constant0._ZN7cutlass13device_kernelINS_4gemm6kernel13GemmUniversalIN4cute5tupleIJiiiiEEENS1_10collective13CollectiveMmaINS1_34MainloopSm90TmaGmmaWarpSpecializedILi4ENS5_IJNS4_1CILi1EEESB_SB_EEENS1_35KernelTmaWarpSpecializedCooperativeEEENS5_IJNSA_ILi256EEENSA_ILi128EEENSA_ILi64EEEEEENS_10bfloat16_tENS5_IJlSB_lEEESJ_SK_NS4_8TiledMMAINS4_8MMA_AtomIJNS4_4SM904GMMA28MMA_64x128x16_F32BF16BF16_SSILNSO_5MajorE0ELSQ_0ELNSO_7ScaleInE1ELSR_1EEEEEENS4_6LayoutINS5_IJNSA_ILi2EEESB_SB_EEENS5_IJSB_NSA_ILi0EEESX_EEEEENS5_IJNS4_10UnderscoreES10_S10_EEEEENS4_13SM90_TMA_LOADENS4_14ComposedLayoutINS4_7SwizzleILi3ELi4ELi3EEENS4_18smem_ptr_flag_bitsILi16EEENSU_INS5_IJNSA_ILi8EEESH_EEENS5_IJSH_SB_EEEEEEEvNS4_8identityES13_S1D_vS1E_EENS_8epilogue10collective6detail29Sm90TmaWarpSpecializedAdapterINS1H_15DefaultEpilogueISJ_SK_SK_NS1G_6thread17LinearCombinationISJ_Li1EffLNS1L_9ScaleType4KindE0ELNS_15FloatRoundStyleE2ESJ_EENS1_15EpilogueDefaultEEEEEvvEEEEvNT_6ParamsE --------------------------
	.section	.nv.constant0._ZN7cutlass13device_kernelINS_4gemm6kernel13GemmUniversalIN4cute5tupleIJiiiiEEENS1_10collective13CollectiveMmaINS1_34MainloopSm90TmaGmmaWarpSpecializedILi4ENS5_IJNS4_1CILi1EEESB_SB_EEENS1_35KernelTmaWarpSpecializedCooperativeEEENS5_IJNSA_ILi256EEENSA_ILi128EEENSA_ILi64EEEEEENS_10bfloat16_tENS5_IJlSB_lEEESJ_SK_NS4_8TiledMMAINS4_8MMA_AtomIJNS4_4SM904GMMA28MMA_64x128x16_F32BF16BF16_SSILNSO_5MajorE0ELSQ_0ELNSO_7ScaleInE1ELSR_1EEEEEENS4_6LayoutINS5_IJNSA_ILi2EEESB_SB_EEENS5_IJSB_NSA_ILi0EEESX_EEEEENS5_IJNS4_10UnderscoreES10_S10_EEEEENS4_13SM90_TMA_LOADENS4_14ComposedLayoutINS4_7SwizzleILi3ELi4ELi3EEENS4_18smem_ptr_flag_bitsILi16EEENSU_INS5_IJNSA_ILi8EEESH_EEENS5_IJSH_SB_EEEEEEEvNS4_8identityES13_S1D_vS1E_EENS_8epilogue10collective6detail29Sm90TmaWarpSpecializedAdapterINS1H_15DefaultEpilogueISJ_SK_SK_NS1G_6thread17LinearCombinationISJ_Li1EffLNS1L_9ScaleType4KindE0ELNS_15FloatRoundStyleE2ESJ_EENS1_15EpilogueDefaultEEEEEvvEEEEvNT_6ParamsE,"a",@progbits
	.sectionflags	@""
	.align	4
.nv.constant0._ZN7cutlass13device_kernelINS_4gemm6kernel13GemmUniversalIN4cute5tupleIJiiiiEEENS1_10collective13CollectiveMmaINS1_34MainloopSm90TmaGmmaWarpSpecializedILi4ENS5_IJNS4_1CILi1EEESB_SB_EEENS1_35KernelTmaWarpSpecializedCooperativeEEENS5_IJNSA_ILi256EEENSA_ILi128EEENSA_ILi64EEEEEENS_10bfloat16_tENS5_IJlSB_lEEESJ_SK_NS4_8TiledMMAINS4_8MMA_AtomIJNS4_4SM904GMMA28MMA_64x128x16_F32BF16BF16_SSILNSO_5MajorE0ELSQ_0ELNSO_7ScaleInE1ELSR_1EEEEEENS4_6LayoutINS5_IJNSA_ILi2EEESB_SB_EEENS5_IJSB_NSA_ILi0EEESX_EEEEENS5_IJNS4_10UnderscoreES10_S10_EEEEENS4_13SM90_TMA_LOADENS4_14ComposedLayoutINS4_7SwizzleILi3ELi4ELi3EEENS4_18smem_ptr_flag_bitsILi16EEENSU_INS5_IJNSA_ILi8EEESH_EEENS5_IJSH_SB_EEEEEEEvNS4_8identityES13_S1D_vS1E_EENS_8epilogue10collective6detail29Sm90TmaWarpSpecializedAdapterINS1H_15DefaultEpilogueISJ_SK_SK_NS1G_6thread17LinearCombinationISJ_Li1EffLNS1L_9ScaleType4KindE0ELNS_15FloatRoundStyleE2ESJ_EENS1_15EpilogueDefaultEEEEEvvEEEEvNT_6ParamsE:
	.zero		1664


//--------------------- SYMBOLS --------------------------

	.type		.nv.reservedSmem.offset0,@object
	.size		.nv.reservedSmem.offset0,0x4
	.type		__assertfail,@function
